//
// Generated by NVIDIA NVVM Compiler
//
// Compiler Build ID: CL-36424714
// Cuda compilation tools, release 13.0, V13.0.88
// Based on NVVM 20.0.0
//

.version 9.0
.target sm_100
.address_size 64

	// .globl	_Z9cuda_testPfS_S_S_

.visible .entry _Z9cuda_testPfS_S_S_(
	.param .u64 .ptr .align 1 _Z9cuda_testPfS_S_S__param_0,
	.param .u64 .ptr .align 1 _Z9cuda_testPfS_S_S__param_1,
	.param .u64 .ptr .align 1 _Z9cuda_testPfS_S_S__param_2,
	.param .u64 .ptr .align 1 _Z9cuda_testPfS_S_S__param_3
)
{
	.reg .b32 	%r<5>;
	.reg .b32 	%f<6>;
	.reg .b64 	%rd<13>;

	ld.param.u64 	%rd1, [_Z9cuda_testPfS_S_S__param_0];
	ld.param.u64 	%rd2, [_Z9cuda_testPfS_S_S__param_1];
	ld.param.u64 	%rd3, [_Z9cuda_testPfS_S_S__param_2];
	ld.param.u64 	%rd4, [_Z9cuda_testPfS_S_S__param_3];
	cvta.to.global.u64 	%rd5, %rd1;
	cvta.to.global.u64 	%rd6, %rd4;
	cvta.to.global.u64 	%rd7, %rd3;
	cvta.to.global.u64 	%rd8, %rd2;
	mov.u32 	%r1, %tid.x;
	mov.u32 	%r2, %ctaid.x;
	mov.u32 	%r3, %ntid.x;
	mad.lo.s32 	%r4, %r2, %r3, %r1;
	mul.wide.s32 	%rd9, %r4, 4;
	add.s64 	%rd10, %rd8, %rd9;
	ld.global.f32 	%f1, [%rd10];
	add.s64 	%rd11, %rd7, %rd9;
	ld.global.f32 	%f2, [%rd11];
	add.f32 	%f3, %f1, %f2;
	ld.global.f32 	%f4, [%rd6];
	add.f32 	%f5, %f3, %f4;
	add.s64 	%rd12, %rd5, %rd9;
	st.global.f32 	[%rd12], %f5;
	ret;

}
	// .globl	_Z11gray_decodePhS_S_S_PiS0_S0_PsS0_
.visible .entry _Z11gray_decodePhS_S_S_PiS0_S0_PsS0_(
	.param .u64 .ptr .align 1 _Z11gray_decodePhS_S_S_PiS0_S0_PsS0__param_0,
	.param .u64 .ptr .align 1 _Z11gray_decodePhS_S_S_PiS0_S0_PsS0__param_1,
	.param .u64 .ptr .align 1 _Z11gray_decodePhS_S_S_PiS0_S0_PsS0__param_2,
	.param .u64 .ptr .align 1 _Z11gray_decodePhS_S_S_PiS0_S0_PsS0__param_3,
	.param .u64 .ptr .align 1 _Z11gray_decodePhS_S_S_PiS0_S0_PsS0__param_4,
	.param .u64 .ptr .align 1 _Z11gray_decodePhS_S_S_PiS0_S0_PsS0__param_5,
	.param .u64 .ptr .align 1 _Z11gray_decodePhS_S_S_PiS0_S0_PsS0__param_6,
	.param .u64 .ptr .align 1 _Z11gray_decodePhS_S_S_PiS0_S0_PsS0__param_7,
	.param .u64 .ptr .align 1 _Z11gray_decodePhS_S_S_PiS0_S0_PsS0__param_8
)
{
	.reg .pred 	%p<6>;
	.reg .b16 	%rs<13>;
	.reg .b32 	%r<30>;
	.reg .b64 	%rd<30>;

	ld.param.u64 	%rd3, [_Z11gray_decodePhS_S_S_PiS0_S0_PsS0__param_0];
	ld.param.u64 	%rd4, [_Z11gray_decodePhS_S_S_PiS0_S0_PsS0__param_1];
	ld.param.u64 	%rd5, [_Z11gray_decodePhS_S_S_PiS0_S0_PsS0__param_2];
	ld.param.u64 	%rd10, [_Z11gray_decodePhS_S_S_PiS0_S0_PsS0__param_3];
	ld.param.u64 	%rd6, [_Z11gray_decodePhS_S_S_PiS0_S0_PsS0__param_4];
	ld.param.u64 	%rd7, [_Z11gray_decodePhS_S_S_PiS0_S0_PsS0__param_5];
	ld.param.u64 	%rd8, [_Z11gray_decodePhS_S_S_PiS0_S0_PsS0__param_6];
	ld.param.u64 	%rd11, [_Z11gray_decodePhS_S_S_PiS0_S0_PsS0__param_7];
	ld.param.u64 	%rd9, [_Z11gray_decodePhS_S_S_PiS0_S0_PsS0__param_8];
	cvta.to.global.u64 	%rd1, %rd11;
	cvta.to.global.u64 	%rd12, %rd10;
	mov.u32 	%r14, %tid.x;
	mov.u32 	%r15, %ctaid.x;
	mov.u32 	%r16, %ntid.x;
	mad.lo.s32 	%r1, %r15, %r16, %r14;
	cvt.s64.s32 	%rd13, %r1;
	add.s64 	%rd14, %rd12, %rd13;
	ld.global.u8 	%rs4, [%rd14];
	setp.ne.s16 	%p1, %rs4, 0;
	@%p1 bra 	$L__BB1_2;
	mul.wide.s32 	%rd28, %r1, 2;
	add.s64 	%rd29, %rd1, %rd28;
	mov.b16 	%rs11, -1;
	st.global.u16 	[%rd29], %rs11;
	bra.uni 	$L__BB1_10;
$L__BB1_2:
	cvta.to.global.u64 	%rd16, %rd6;
	cvta.to.global.u64 	%rd17, %rd4;
	cvta.to.global.u64 	%rd18, %rd5;
	add.s64 	%rd19, %rd17, %rd13;
	ld.global.u8 	%rs6, [%rd19];
	shr.u16 	%rs7, %rs6, 1;
	add.s64 	%rd20, %rd18, %rd13;
	ld.global.u8 	%rs8, [%rd20];
	shr.u16 	%rs9, %rs8, 1;
	add.s16 	%rs1, %rs9, %rs7;
	ld.global.u32 	%r2, [%rd16];
	setp.eq.s32 	%p2, %r2, 0;
	mov.b16 	%rs12, 0;
	@%p2 bra 	$L__BB1_9;
	cvt.u32.u16 	%r18, %rs1;
	cvta.to.global.u64 	%rd21, %rd7;
	ld.global.u32 	%r19, [%rd21];
	cvta.to.global.u64 	%rd22, %rd8;
	ld.global.u32 	%r20, [%rd22];
	mul.lo.s32 	%r3, %r19, %r20;
	cvta.to.global.u64 	%rd23, %rd9;
	ld.global.u32 	%r21, [%rd23];
	add.s32 	%r4, %r21, %r18;
	sub.s32 	%r5, %r18, %r21;
	cvta.to.global.u64 	%rd2, %rd3;
	mov.b32 	%r26, 0;
	mov.u32 	%r27, %r26;
	mov.u32 	%r28, %r26;
$L__BB1_4:
	mad.lo.s32 	%r22, %r3, %r26, %r1;
	cvt.s64.s32 	%rd24, %r22;
	add.s64 	%rd25, %rd2, %rd24;
	ld.global.u8 	%r9, [%rd25];
	setp.gt.s32 	%p3, %r4, %r9;
	@%p3 bra 	$L__BB1_6;
	xor.b32  	%r27, %r27, 1;
	bra.uni 	$L__BB1_7;
$L__BB1_6:
	setp.lt.s32 	%p4, %r5, %r9;
	mov.b16 	%rs12, -1;
	@%p4 bra 	$L__BB1_9;
$L__BB1_7:
	not.b32 	%r23, %r26;
	add.s32 	%r24, %r2, %r23;
	shl.b32 	%r25, %r27, %r24;
	add.s32 	%r28, %r25, %r28;
	add.s32 	%r26, %r26, 1;
	setp.lt.u32 	%p5, %r26, %r2;
	@%p5 bra 	$L__BB1_4;
	cvt.u16.u32 	%rs12, %r28;
$L__BB1_9:
	mul.wide.s32 	%rd26, %r1, 2;
	add.s64 	%rd27, %rd1, %rd26;
	st.global.u16 	[%rd27], %rs12;
$L__BB1_10:
	ret;

}
	// .globl	_Z18phase_shift_decodePhPiS0_PfPsS0_S1_
.visible .entry _Z18phase_shift_decodePhPiS0_PfPsS0_S1_(
	.param .u64 .ptr .align 1 _Z18phase_shift_decodePhPiS0_PfPsS0_S1__param_0,
	.param .u64 .ptr .align 1 _Z18phase_shift_decodePhPiS0_PfPsS0_S1__param_1,
	.param .u64 .ptr .align 1 _Z18phase_shift_decodePhPiS0_PfPsS0_S1__param_2,
	.param .u64 .ptr .align 1 _Z18phase_shift_decodePhPiS0_PfPsS0_S1__param_3,
	.param .u64 .ptr .align 1 _Z18phase_shift_decodePhPiS0_PfPsS0_S1__param_4,
	.param .u64 .ptr .align 1 _Z18phase_shift_decodePhPiS0_PfPsS0_S1__param_5,
	.param .u64 .ptr .align 1 _Z18phase_shift_decodePhPiS0_PfPsS0_S1__param_6
)
{
	.reg .pred 	%p<16>;
	.reg .b16 	%rs<11>;
	.reg .b32 	%r<12>;
	.reg .b32 	%f<53>;
	.reg .b64 	%rd<29>;
	.reg .b64 	%fd<6>;

	ld.param.u64 	%rd3, [_Z18phase_shift_decodePhPiS0_PfPsS0_S1__param_0];
	ld.param.u64 	%rd4, [_Z18phase_shift_decodePhPiS0_PfPsS0_S1__param_1];
	ld.param.u64 	%rd5, [_Z18phase_shift_decodePhPiS0_PfPsS0_S1__param_2];
	ld.param.u64 	%rd7, [_Z18phase_shift_decodePhPiS0_PfPsS0_S1__param_3];
	ld.param.u64 	%rd8, [_Z18phase_shift_decodePhPiS0_PfPsS0_S1__param_4];
	ld.param.u64 	%rd6, [_Z18phase_shift_decodePhPiS0_PfPsS0_S1__param_5];
	ld.param.u64 	%rd9, [_Z18phase_shift_decodePhPiS0_PfPsS0_S1__param_6];
	cvta.to.global.u64 	%rd1, %rd7;
	cvta.to.global.u64 	%rd10, %rd8;
	cvta.to.global.u64 	%rd11, %rd9;
	ld.global.f32 	%f1, [%rd11];
	mov.u32 	%r2, %tid.x;
	mov.u32 	%r3, %ctaid.x;
	mov.u32 	%r4, %ntid.x;
	mad.lo.s32 	%r1, %r3, %r4, %r2;
	mul.wide.s32 	%rd12, %r1, 2;
	add.s64 	%rd2, %rd10, %rd12;
	ld.global.u16 	%rs1, [%rd2];
	setp.ne.s16 	%p2, %rs1, -1;
	@%p2 bra 	$L__BB2_2;
	mul.wide.s32 	%rd27, %r1, 4;
	add.s64 	%rd28, %rd1, %rd27;
	mov.b32 	%r11, 2143289344;
	st.global.u32 	[%rd28], %r11;
	bra.uni 	$L__BB2_5;
$L__BB2_2:
	cvt.s64.s32 	%rd13, %r1;
	cvta.to.global.u64 	%rd14, %rd6;
	cvta.to.global.u64 	%rd15, %rd3;
	cvta.to.global.u64 	%rd16, %rd4;
	cvta.to.global.u64 	%rd17, %rd5;
	ld.global.u32 	%r5, [%rd14];
	cvt.rn.f32.s32 	%f6, %r5;
	cvt.f64.f32 	%fd1, %f6;
	add.f64 	%fd2, %fd1, 0d3FF0000000000000;
	mul.f64 	%fd3, %fd2, 0d4010000000000000;
	cvt.rn.f32.f64 	%f7, %fd3;
	add.s64 	%rd18, %rd15, %rd13;
	ld.global.u8 	%rs2, [%rd18];
	cvt.rn.f32.u16 	%f8, %rs2;
	ld.global.u32 	%r6, [%rd16];
	ld.global.u32 	%r7, [%rd17];
	mul.lo.s32 	%r8, %r7, %r6;
	cvt.s64.s32 	%rd19, %r8;
	add.s64 	%rd20, %rd18, %rd19;
	ld.global.u8 	%rs3, [%rd20];
	cvt.rn.f32.u16 	%f9, %rs3;
	add.s64 	%rd21, %rd20, %rd19;
	ld.global.u8 	%rs4, [%rd21];
	cvt.rn.f32.u16 	%f10, %rs4;
	add.s64 	%rd22, %rd21, %rd19;
	ld.global.u8 	%rs5, [%rd22];
	cvt.rn.f32.u16 	%f11, %rs5;
	sub.f32 	%f2, %f11, %f9;
	abs.f32 	%f3, %f2;
	setp.gtu.f32 	%p3, %f3, %f6;
	sub.f32 	%f4, %f10, %f8;
	abs.f32 	%f5, %f4;
	setp.gtu.f32 	%p4, %f5, %f6;
	setp.gtu.f32 	%p5, %f3, %f7;
	setp.gtu.f32 	%p6, %f5, %f7;
	or.pred  	%p1, %p6, %p5;
	or.pred  	%p7, %p4, %p3;
	@%p7 bra 	$L__BB2_4;
	mul.wide.s32 	%rd25, %r1, 4;
	add.s64 	%rd26, %rd1, %rd25;
	mov.b32 	%r10, 2143289344;
	st.global.u32 	[%rd26], %r10;
	bra.uni 	$L__BB2_5;
$L__BB2_4:
	setp.gt.f32 	%p8, %f3, %f5;
	selp.f32 	%f12, %f3, %f5, %p8;
	selp.f32 	%f13, %f5, %f3, %p8;
	div.rn.f32 	%f14, %f13, %f12;
	mul.f32 	%f15, %f14, %f14;
	fma.rn.f32 	%f16, %f15, 0f3B33710B, 0fBC807748;
	fma.rn.f32 	%f17, %f16, %f15, 0f3D2CDAB2;
	fma.rn.f32 	%f18, %f17, %f15, 0fBD992D10;
	fma.rn.f32 	%f19, %f18, %f15, 0f3DD9EA6C;
	fma.rn.f32 	%f20, %f19, %f15, 0fBE117CB1;
	fma.rn.f32 	%f21, %f20, %f15, 0f3E4CBCE0;
	fma.rn.f32 	%f22, %f21, %f15, 0fBEAAAA7D;
	mul.f32 	%f23, %f15, %f22;
	fma.rn.f32 	%f24, %f23, %f14, %f14;
	neg.f32 	%f25, %f24;
	fma.rn.f32 	%f26, 0f3F6EE581, 0f3FD774EB, %f25;
	selp.f32 	%f27, %f26, %f24, %p8;
	selp.f32 	%f28, 0f3F6EE581, 0f3FEEE581, %p8;
	selp.f32 	%f29, %f24, %f25, %p8;
	mov.b32 	%r9, %f4;
	fma.rn.f32 	%f30, %f28, 0f3FD774EB, %f29;
	setp.lt.s32 	%p9, %r9, 0;
	selp.f32 	%f31, %f30, %f27, %p9;
	add.f32 	%f32, %f5, %f3;
	setp.eq.f32 	%p10, %f12, 0f00000000;
	selp.f32 	%f33, 0f40490FDB, 0f00000000, %p9;
	setp.eq.f32 	%p11, %f5, %f3;
	selp.f32 	%f34, 0f4016CBE4, 0f3F490FDB, %p9;
	selp.f32 	%f35, %f34, %f31, %p11;
	selp.f32 	%f36, %f33, %f35, %p10;
	abs.f32 	%f37, %f32;
	setp.nan.f32 	%p12, %f37, %f37;
	copysign.f32 	%f38, %f2, %f36;
	selp.f32 	%f39, %f32, %f38, %p12;
	mov.f32 	%f40, 0f40490FDB;
	sub.f32 	%f41, %f40, %f39;
	shr.u16 	%rs6, %rs1, 15;
	add.s16 	%rs7, %rs1, %rs6;
	shr.s16 	%rs8, %rs7, 1;
	cvt.f64.f32 	%fd4, %f41;
	setp.gt.f64 	%p13, %fd4, 0d4012D97C88000000;
	add.f32 	%f42, %f41, 0fC0C90FDB;
	selp.f32 	%f43, %f42, %f41, %p13;
	and.b16  	%rs9, %rs1, 1;
	setp.eq.b16 	%p14, %rs9, 1;
	selp.f32 	%f44, %f41, %f43, %p14;
	setp.lt.f32 	%p15, %f44, 0f3FC90FDB;
	add.f32 	%f46, %f44, 0f40C90FDB;
	selp.f32 	%f47, %f46, %f44, %p15;
	selp.f32 	%f48, %f47, %f44, %p14;
	cvt.rn.f32.s16 	%f49, %rs8;
	mul.f32 	%f50, %f1, %f48;
	div.rn.f32 	%f51, %f50, 0f40C90FDB;
	fma.rn.f32 	%f52, %f1, %f49, %f51;
	mul.wide.s32 	%rd23, %r1, 4;
	add.s64 	%rd24, %rd1, %rd23;
	st.global.f32 	[%rd24], %f52;
	selp.u16 	%rs10, 1, 0, %p1;
	st.global.u16 	[%rd2], %rs10;
$L__BB2_5:
	ret;

}
	// .globl	_Z28rectify_phase_and_belief_mapPfPsS_S_PiS1_S_S0_S_
.visible .entry _Z28rectify_phase_and_belief_mapPfPsS_S_PiS1_S_S0_S_(
	.param .u64 .ptr .align 1 _Z28rectify_phase_and_belief_mapPfPsS_S_PiS1_S_S0_S__param_0,
	.param .u64 .ptr .align 1 _Z28rectify_phase_and_belief_mapPfPsS_S_PiS1_S_S0_S__param_1,
	.param .u64 .ptr .align 1 _Z28rectify_phase_and_belief_mapPfPsS_S_PiS1_S_S0_S__param_2,
	.param .u64 .ptr .align 1 _Z28rectify_phase_and_belief_mapPfPsS_S_PiS1_S_S0_S__param_3,
	.param .u64 .ptr .align 1 _Z28rectify_phase_and_belief_mapPfPsS_S_PiS1_S_S0_S__param_4,
	.param .u64 .ptr .align 1 _Z28rectify_phase_and_belief_mapPfPsS_S_PiS1_S_S0_S__param_5,
	.param .u64 .ptr .align 1 _Z28rectify_phase_and_belief_mapPfPsS_S_PiS1_S_S0_S__param_6,
	.param .u64 .ptr .align 1 _Z28rectify_phase_and_belief_mapPfPsS_S_PiS1_S_S0_S__param_7,
	.param .u64 .ptr .align 1 _Z28rectify_phase_and_belief_mapPfPsS_S_PiS1_S_S0_S__param_8
)
{
	.reg .b16 	%rs<2>;
	.reg .b32 	%r<10>;
	.reg .b32 	%f<8>;
	.reg .b64 	%rd<28>;
	.reg .b64 	%fd<5>;

	ld.param.u64 	%rd1, [_Z28rectify_phase_and_belief_mapPfPsS_S_PiS1_S_S0_S__param_0];
	ld.param.u64 	%rd2, [_Z28rectify_phase_and_belief_mapPfPsS_S_PiS1_S_S0_S__param_1];
	ld.param.u64 	%rd3, [_Z28rectify_phase_and_belief_mapPfPsS_S_PiS1_S_S0_S__param_2];
	ld.param.u64 	%rd4, [_Z28rectify_phase_and_belief_mapPfPsS_S_PiS1_S_S0_S__param_3];
	ld.param.u64 	%rd5, [_Z28rectify_phase_and_belief_mapPfPsS_S_PiS1_S_S0_S__param_5];
	ld.param.u64 	%rd6, [_Z28rectify_phase_and_belief_mapPfPsS_S_PiS1_S_S0_S__param_6];
	ld.param.u64 	%rd7, [_Z28rectify_phase_and_belief_mapPfPsS_S_PiS1_S_S0_S__param_7];
	ld.param.u64 	%rd8, [_Z28rectify_phase_and_belief_mapPfPsS_S_PiS1_S_S0_S__param_8];
	cvta.to.global.u64 	%rd9, %rd8;
	cvta.to.global.u64 	%rd10, %rd7;
	cvta.to.global.u64 	%rd11, %rd2;
	cvta.to.global.u64 	%rd12, %rd6;
	cvta.to.global.u64 	%rd13, %rd1;
	cvta.to.global.u64 	%rd14, %rd4;
	cvta.to.global.u64 	%rd15, %rd3;
	cvta.to.global.u64 	%rd16, %rd5;
	ld.global.u32 	%r1, [%rd16];
	mov.u32 	%r2, %tid.x;
	mov.u32 	%r3, %ctaid.x;
	mov.u32 	%r4, %ntid.x;
	mad.lo.s32 	%r5, %r3, %r4, %r2;
	rem.s32 	%r6, %r5, %r1;
	mul.wide.s32 	%rd17, %r5, 4;
	add.s64 	%rd18, %rd15, %rd17;
	ld.global.f32 	%f1, [%rd18];
	add.s64 	%rd19, %rd14, %rd17;
	ld.global.f32 	%f2, [%rd19];
	cvt.f64.f32 	%fd1, %f2;
	add.f64 	%fd2, %fd1, 0d3FE0000000000000;
	cvt.rzi.s32.f64 	%r7, %fd2;
	cvt.f64.f32 	%fd3, %f1;
	add.f64 	%fd4, %fd3, 0d3FE0000000000000;
	cvt.rzi.s32.f64 	%r8, %fd4;
	mad.lo.s32 	%r9, %r7, %r1, %r8;
	mul.wide.s32 	%rd20, %r9, 4;
	add.s64 	%rd21, %rd13, %rd20;
	ld.global.f32 	%f3, [%rd21];
	add.s64 	%rd22, %rd12, %rd17;
	st.global.f32 	[%rd22], %f3;
	mul.wide.s32 	%rd23, %r9, 2;
	add.s64 	%rd24, %rd11, %rd23;
	ld.global.u16 	%rs1, [%rd24];
	mul.wide.s32 	%rd25, %r5, 2;
	add.s64 	%rd26, %rd10, %rd25;
	st.global.u16 	[%rd26], %rs1;
	cvt.rn.f32.s32 	%f4, %r6;
	cvt.rn.f32.s32 	%f5, %r8;
	sub.f32 	%f6, %f5, %f1;
	add.f32 	%f7, %f6, %f4;
	add.s64 	%rd27, %rd9, %rd17;
	st.global.f32 	[%rd27], %f7;
	ret;

}
	// .globl	_Z29gen_depth_from_index_matchingPfPiS0_S_S_S_S_S_S_S_PsS1_S_S_S0_
.visible .entry _Z29gen_depth_from_index_matchingPfPiS0_S_S_S_S_S_S_S_PsS1_S_S_S0_(
	.param .u64 .ptr .align 1 _Z29gen_depth_from_index_matchingPfPiS0_S_S_S_S_S_S_S_PsS1_S_S_S0__param_0,
	.param .u64 .ptr .align 1 _Z29gen_depth_from_index_matchingPfPiS0_S_S_S_S_S_S_S_PsS1_S_S_S0__param_1,
	.param .u64 .ptr .align 1 _Z29gen_depth_from_index_matchingPfPiS0_S_S_S_S_S_S_S_PsS1_S_S_S0__param_2,
	.param .u64 .ptr .align 1 _Z29gen_depth_from_index_matchingPfPiS0_S_S_S_S_S_S_S_PsS1_S_S_S0__param_3,
	.param .u64 .ptr .align 1 _Z29gen_depth_from_index_matchingPfPiS0_S_S_S_S_S_S_S_PsS1_S_S_S0__param_4,
	.param .u64 .ptr .align 1 _Z29gen_depth_from_index_matchingPfPiS0_S_S_S_S_S_S_S_PsS1_S_S_S0__param_5,
	.param .u64 .ptr .align 1 _Z29gen_depth_from_index_matchingPfPiS0_S_S_S_S_S_S_S_PsS1_S_S_S0__param_6,
	.param .u64 .ptr .align 1 _Z29gen_depth_from_index_matchingPfPiS0_S_S_S_S_S_S_S_PsS1_S_S_S0__param_7,
	.param .u64 .ptr .align 1 _Z29gen_depth_from_index_matchingPfPiS0_S_S_S_S_S_S_S_PsS1_S_S_S0__param_8,
	.param .u64 .ptr .align 1 _Z29gen_depth_from_index_matchingPfPiS0_S_S_S_S_S_S_S_PsS1_S_S_S0__param_9,
	.param .u64 .ptr .align 1 _Z29gen_depth_from_index_matchingPfPiS0_S_S_S_S_S_S_S_PsS1_S_S_S0__param_10,
	.param .u64 .ptr .align 1 _Z29gen_depth_from_index_matchingPfPiS0_S_S_S_S_S_S_S_PsS1_S_S_S0__param_11,
	.param .u64 .ptr .align 1 _Z29gen_depth_from_index_matchingPfPiS0_S_S_S_S_S_S_S_PsS1_S_S_S0__param_12,
	.param .u64 .ptr .align 1 _Z29gen_depth_from_index_matchingPfPiS0_S_S_S_S_S_S_S_PsS1_S_S_S0__param_13,
	.param .u64 .ptr .align 1 _Z29gen_depth_from_index_matchingPfPiS0_S_S_S_S_S_S_S_PsS1_S_S_S0__param_14
)
{
	.reg .pred 	%p<263>;
	.reg .b16 	%rs<68>;
	.reg .b32 	%r<398>;
	.reg .b32 	%f<165>;
	.reg .b64 	%rd<125>;
	.reg .b64 	%fd<13>;

	ld.param.u64 	%rd27, [_Z29gen_depth_from_index_matchingPfPiS0_S_S_S_S_S_S_S_PsS1_S_S_S0__param_2];
	ld.param.u64 	%rd28, [_Z29gen_depth_from_index_matchingPfPiS0_S_S_S_S_S_S_S_PsS1_S_S_S0__param_3];
	ld.param.u64 	%rd29, [_Z29gen_depth_from_index_matchingPfPiS0_S_S_S_S_S_S_S_PsS1_S_S_S0__param_4];
	ld.param.u64 	%rd20, [_Z29gen_depth_from_index_matchingPfPiS0_S_S_S_S_S_S_S_PsS1_S_S_S0__param_5];
	ld.param.u64 	%rd21, [_Z29gen_depth_from_index_matchingPfPiS0_S_S_S_S_S_S_S_PsS1_S_S_S0__param_6];
	ld.param.u64 	%rd22, [_Z29gen_depth_from_index_matchingPfPiS0_S_S_S_S_S_S_S_PsS1_S_S_S0__param_7];
	ld.param.u64 	%rd24, [_Z29gen_depth_from_index_matchingPfPiS0_S_S_S_S_S_S_S_PsS1_S_S_S0__param_9];
	ld.param.u64 	%rd26, [_Z29gen_depth_from_index_matchingPfPiS0_S_S_S_S_S_S_S_PsS1_S_S_S0__param_11];
	ld.param.u64 	%rd30, [_Z29gen_depth_from_index_matchingPfPiS0_S_S_S_S_S_S_S_PsS1_S_S_S0__param_12];
	ld.param.u64 	%rd31, [_Z29gen_depth_from_index_matchingPfPiS0_S_S_S_S_S_S_S_PsS1_S_S_S0__param_13];
	ld.param.u64 	%rd32, [_Z29gen_depth_from_index_matchingPfPiS0_S_S_S_S_S_S_S_PsS1_S_S_S0__param_14];
	cvta.to.global.u64 	%rd1, %rd29;
	cvta.to.global.u64 	%rd2, %rd28;
	cvta.to.global.u64 	%rd33, %rd32;
	cvta.to.global.u64 	%rd34, %rd30;
	cvta.to.global.u64 	%rd35, %rd27;
	cvta.to.global.u64 	%rd3, %rd31;
	ld.global.u32 	%r1, [%rd35];
	ld.global.f32 	%f39, [%rd34];
	cvt.f64.f32 	%fd1, %f39;
	mul.f64 	%fd2, %fd1, 0d3FF553F7CED91687;
	cvt.rn.f32.f64 	%f1, %fd2;
	cvt.rn.f32.s32 	%f40, %r1;
	mul.f32 	%f41, %f40, %f1;
	cvt.f64.f32 	%fd3, %f41;
	div.rn.f64 	%fd4, %fd3, 0d4094000000000000;
	add.f64 	%fd5, %fd4, 0d3FF4000000000000;
	cvt.rn.f32.f64 	%f2, %fd5;
	cvt.rn.f64.s32 	%fd6, %r1;
	mov.f64 	%fd7, 0d4094000000000000;
	div.rn.f64 	%fd8, %fd7, %fd6;
	mul.f64 	%fd9, %fd8, 0d3FF4CCCCCCCCCCCD;
	cvt.rn.f32.f64 	%f3, %fd9;
	mul.f32 	%f4, %f3, 0f3FC00000;
	ld.global.u32 	%r2, [%rd33];
	mov.u32 	%r214, %ctaid.x;
	mov.u32 	%r215, %ntid.x;
	div.u32 	%r3, %r1, %r215;
	mov.u32 	%r216, %tid.x;
	mul.lo.s32 	%r278, %r3, %r216;
	mul.lo.s32 	%r5, %r1, %r214;
	setp.lt.s32 	%p1, %r3, 1;
	@%p1 bra 	$L__BB4_198;
	cvta.to.global.u64 	%rd4, %rd24;
	ld.global.f32 	%f5, [%rd3];
	ld.global.f32 	%f6, [%rd3+4];
	shr.s32 	%r218, %r1, 31;
	shr.u32 	%r219, %r218, 25;
	add.s32 	%r220, %r1, %r219;
	shr.s32 	%r221, %r220, 7;
	cvt.rn.f32.s32 	%f42, %r221;
	mul.f32 	%f7, %f42, %f1;
	mul.wide.s32 	%rd36, %r5, 4;
	add.s64 	%rd5, %rd1, %rd36;
	add.s64 	%rd6, %rd2, %rd36;
	and.b32  	%r6, %r1, 3;
	add.s32 	%r7, %r278, %r3;
	cvta.to.global.u64 	%rd7, %rd26;
	cvta.to.global.u64 	%rd8, %rd21;
	cvta.to.global.u64 	%rd9, %rd22;
	cvta.to.global.u64 	%rd10, %rd20;
	mov.b32 	%r397, -1;
$L__BB4_2:
	mov.u32 	%r9, %r397;
	ld.param.u64 	%rd122, [_Z29gen_depth_from_index_matchingPfPiS0_S_S_S_S_S_S_S_PsS1_S_S_S0__param_0];
	add.s32 	%r223, %r278, %r5;
	cvta.to.global.u64 	%rd37, %rd122;
	mul.wide.s32 	%rd38, %r223, 4;
	add.s64 	%rd11, %rd37, %rd38;
	mov.b32 	%r224, 0;
	st.global.u32 	[%rd11], %r224;
	mul.wide.s32 	%rd39, %r278, 4;
	add.s64 	%rd40, %rd6, %rd39;
	ld.global.f32 	%f8, [%rd40];
	abs.f32 	%f43, %f8;
	setp.nan.f32 	%p2, %f43, %f43;
	mov.b32 	%r397, -1;
	@%p2 bra 	$L__BB4_197;
	setp.lt.s32 	%p3, %r9, 1;
	mov.b32 	%r335, -1;
	mov.b32 	%r333, 0;
	mov.u32 	%r334, %r333;
	mov.u32 	%r336, %r335;
	@%p3 bra 	$L__BB4_75;
	cvt.rn.f32.u32 	%f44, %r9;
	sub.f32 	%f45, %f44, %f7;
	cvt.rzi.s32.f32 	%r229, %f45;
	add.f32 	%f46, %f7, %f44;
	cvt.rzi.s32.f32 	%r230, %f46;
	max.s32 	%r314, %r229, 0;
	min.s32 	%r11, %r230, %r1;
	setp.ge.s32 	%p4, %r314, %r11;
	@%p4 bra 	$L__BB4_75;
	sub.s32 	%r12, %r11, %r314;
	and.b32  	%r13, %r12, 3;
	sub.s32 	%r234, %r314, %r11;
	setp.gt.u32 	%p5, %r234, -4;
	mov.b32 	%r334, 0;
	mov.b32 	%r336, -1;
	mov.u32 	%r335, %r336;
	mov.u32 	%r333, %r334;
	@%p5 bra 	$L__BB4_45;
	sub.f32 	%f9, %f8, %f3;
	add.f32 	%f10, %f8, %f3;
	add.s32 	%r281, %r314, 1;
	and.b32  	%r237, %r12, -4;
	neg.s32 	%r280, %r237;
	mov.b32 	%r334, 0;
	mov.b32 	%r336, -1;
$L__BB4_7:
	add.s32 	%r286, %r281, -1;
	mul.wide.u32 	%rd41, %r286, 4;
	add.s64 	%rd12, %rd5, %rd41;
	ld.global.f32 	%f11, [%rd12];
	abs.f32 	%f47, %f11;
	setp.nan.f32 	%p6, %f47, %f47;
	@%p6 bra 	$L__BB4_16;
	setp.gtu.f32 	%p7, %f9, %f11;
	setp.gtu.f32 	%p8, %f11, %f8;
	or.pred  	%p9, %p7, %p8;
	@%p9 bra 	$L__BB4_12;
	setp.eq.s32 	%p15, %r335, -1;
	@%p15 bra 	$L__BB4_11;
	mul.wide.u32 	%rd44, %r335, 4;
	add.s64 	%rd45, %rd5, %rd44;
	ld.global.f32 	%f49, [%rd45];
	setp.ge.f32 	%p16, %f11, %f49;
	selp.b32 	%r286, %r286, %r335, %p16;
$L__BB4_11:
	add.s32 	%r333, %r333, 1;
	mov.u32 	%r335, %r286;
	bra.uni 	$L__BB4_16;
$L__BB4_12:
	setp.gtu.f32 	%p10, %f8, %f11;
	setp.gtu.f32 	%p11, %f11, %f10;
	or.pred  	%p12, %p10, %p11;
	@%p12 bra 	$L__BB4_16;
	setp.eq.s32 	%p13, %r336, -1;
	@%p13 bra 	$L__BB4_15;
	mul.wide.u32 	%rd42, %r336, 4;
	add.s64 	%rd43, %rd5, %rd42;
	ld.global.f32 	%f48, [%rd43];
	setp.le.f32 	%p14, %f11, %f48;
	selp.b32 	%r286, %r286, %r336, %p14;
$L__BB4_15:
	add.s32 	%r334, %r334, 1;
	mov.u32 	%r336, %r286;
$L__BB4_16:
	add.s32 	%r304, %r281, 2;
	ld.global.f32 	%f12, [%rd12+4];
	abs.f32 	%f50, %f12;
	setp.nan.f32 	%p17, %f50, %f50;
	@%p17 bra 	$L__BB4_25;
	setp.le.f32 	%p18, %f9, %f12;
	setp.le.f32 	%p19, %f12, %f8;
	and.pred  	%p20, %p18, %p19;
	@%p20 bra 	$L__BB4_22;
	setp.gtu.f32 	%p21, %f8, %f12;
	setp.gtu.f32 	%p22, %f12, %f10;
	or.pred  	%p23, %p21, %p22;
	@%p23 bra 	$L__BB4_25;
	setp.eq.s32 	%p24, %r336, -1;
	mov.u32 	%r292, %r281;
	@%p24 bra 	$L__BB4_21;
	mul.wide.u32 	%rd46, %r336, 4;
	add.s64 	%rd47, %rd5, %rd46;
	ld.global.f32 	%f51, [%rd47];
	setp.le.f32 	%p25, %f12, %f51;
	selp.b32 	%r292, %r281, %r336, %p25;
$L__BB4_21:
	add.s32 	%r334, %r334, 1;
	mov.u32 	%r336, %r292;
	bra.uni 	$L__BB4_25;
$L__BB4_22:
	setp.eq.s32 	%p26, %r335, -1;
	mov.u32 	%r293, %r281;
	@%p26 bra 	$L__BB4_24;
	mul.wide.u32 	%rd48, %r335, 4;
	add.s64 	%rd49, %rd5, %rd48;
	ld.global.f32 	%f52, [%rd49];
	setp.ge.f32 	%p27, %f12, %f52;
	selp.b32 	%r293, %r281, %r335, %p27;
$L__BB4_24:
	add.s32 	%r333, %r333, 1;
	mov.u32 	%r335, %r293;
$L__BB4_25:
	add.s32 	%r298, %r281, 1;
	ld.global.f32 	%f13, [%rd12+8];
	abs.f32 	%f53, %f13;
	setp.nan.f32 	%p28, %f53, %f53;
	@%p28 bra 	$L__BB4_34;
	setp.le.f32 	%p29, %f9, %f13;
	setp.le.f32 	%p30, %f13, %f8;
	and.pred  	%p31, %p29, %p30;
	@%p31 bra 	$L__BB4_31;
	setp.gtu.f32 	%p32, %f8, %f13;
	setp.gtu.f32 	%p33, %f13, %f10;
	or.pred  	%p34, %p32, %p33;
	@%p34 bra 	$L__BB4_34;
	setp.eq.s32 	%p35, %r336, -1;
	@%p35 bra 	$L__BB4_30;
	mul.wide.u32 	%rd50, %r336, 4;
	add.s64 	%rd51, %rd5, %rd50;
	ld.global.f32 	%f54, [%rd51];
	setp.le.f32 	%p36, %f13, %f54;
	selp.b32 	%r298, %r298, %r336, %p36;
$L__BB4_30:
	add.s32 	%r334, %r334, 1;
	mov.u32 	%r336, %r298;
	bra.uni 	$L__BB4_34;
$L__BB4_31:
	setp.eq.s32 	%p37, %r335, -1;
	@%p37 bra 	$L__BB4_33;
	mul.wide.u32 	%rd52, %r335, 4;
	add.s64 	%rd53, %rd5, %rd52;
	ld.global.f32 	%f55, [%rd53];
	setp.ge.f32 	%p38, %f13, %f55;
	selp.b32 	%r298, %r298, %r335, %p38;
$L__BB4_33:
	add.s32 	%r333, %r333, 1;
	mov.u32 	%r335, %r298;
$L__BB4_34:
	ld.global.f32 	%f14, [%rd12+12];
	abs.f32 	%f56, %f14;
	setp.nan.f32 	%p39, %f56, %f56;
	@%p39 bra 	$L__BB4_43;
	setp.le.f32 	%p40, %f9, %f14;
	setp.le.f32 	%p41, %f14, %f8;
	and.pred  	%p42, %p40, %p41;
	@%p42 bra 	$L__BB4_40;
	setp.gtu.f32 	%p43, %f8, %f14;
	setp.gtu.f32 	%p44, %f14, %f10;
	or.pred  	%p45, %p43, %p44;
	@%p45 bra 	$L__BB4_43;
	setp.eq.s32 	%p46, %r336, -1;
	@%p46 bra 	$L__BB4_39;
	mul.wide.u32 	%rd54, %r336, 4;
	add.s64 	%rd55, %rd5, %rd54;
	ld.global.f32 	%f57, [%rd55];
	setp.le.f32 	%p47, %f14, %f57;
	selp.b32 	%r304, %r304, %r336, %p47;
$L__BB4_39:
	add.s32 	%r334, %r334, 1;
	mov.u32 	%r336, %r304;
	bra.uni 	$L__BB4_43;
$L__BB4_40:
	setp.eq.s32 	%p48, %r335, -1;
	@%p48 bra 	$L__BB4_42;
	mul.wide.u32 	%rd56, %r335, 4;
	add.s64 	%rd57, %rd5, %rd56;
	ld.global.f32 	%f58, [%rd57];
	setp.ge.f32 	%p49, %f14, %f58;
	selp.b32 	%r304, %r304, %r335, %p49;
$L__BB4_42:
	add.s32 	%r333, %r333, 1;
	mov.u32 	%r335, %r304;
$L__BB4_43:
	add.s32 	%r281, %r281, 4;
	add.s32 	%r280, %r280, 4;
	setp.ne.s32 	%p50, %r280, 0;
	@%p50 bra 	$L__BB4_7;
	add.s32 	%r314, %r281, -1;
$L__BB4_45:
	setp.eq.s32 	%p51, %r13, 0;
	@%p51 bra 	$L__BB4_75;
	mul.wide.u32 	%rd58, %r314, 4;
	add.s64 	%rd13, %rd5, %rd58;
	ld.global.f32 	%f15, [%rd13];
	abs.f32 	%f59, %f15;
	setp.nan.f32 	%p52, %f59, %f59;
	@%p52 bra 	$L__BB4_55;
	sub.f32 	%f60, %f8, %f3;
	setp.le.f32 	%p53, %f60, %f15;
	setp.le.f32 	%p54, %f15, %f8;
	and.pred  	%p55, %p53, %p54;
	@%p55 bra 	$L__BB4_52;
	setp.gtu.f32 	%p56, %f8, %f15;
	add.f32 	%f61, %f8, %f3;
	setp.gtu.f32 	%p57, %f15, %f61;
	or.pred  	%p58, %p56, %p57;
	@%p58 bra 	$L__BB4_55;
	setp.eq.s32 	%p59, %r336, -1;
	mov.u32 	%r319, %r314;
	@%p59 bra 	$L__BB4_51;
	mul.wide.u32 	%rd59, %r336, 4;
	add.s64 	%rd60, %rd5, %rd59;
	ld.global.f32 	%f62, [%rd60];
	setp.le.f32 	%p60, %f15, %f62;
	selp.b32 	%r319, %r314, %r336, %p60;
$L__BB4_51:
	add.s32 	%r334, %r334, 1;
	mov.u32 	%r336, %r319;
	bra.uni 	$L__BB4_55;
$L__BB4_52:
	setp.eq.s32 	%p61, %r335, -1;
	mov.u32 	%r320, %r314;
	@%p61 bra 	$L__BB4_54;
	mul.wide.u32 	%rd61, %r335, 4;
	add.s64 	%rd62, %rd5, %rd61;
	ld.global.f32 	%f63, [%rd62];
	setp.ge.f32 	%p62, %f15, %f63;
	selp.b32 	%r320, %r314, %r335, %p62;
$L__BB4_54:
	add.s32 	%r333, %r333, 1;
	mov.u32 	%r335, %r320;
$L__BB4_55:
	add.s32 	%r325, %r314, 1;
	setp.eq.s32 	%p63, %r13, 1;
	@%p63 bra 	$L__BB4_75;
	ld.global.f32 	%f16, [%rd13+4];
	abs.f32 	%f64, %f16;
	setp.nan.f32 	%p64, %f64, %f64;
	@%p64 bra 	$L__BB4_65;
	sub.f32 	%f65, %f8, %f3;
	setp.le.f32 	%p65, %f65, %f16;
	setp.le.f32 	%p66, %f16, %f8;
	and.pred  	%p67, %p65, %p66;
	@%p67 bra 	$L__BB4_62;
	setp.gtu.f32 	%p68, %f8, %f16;
	add.f32 	%f66, %f8, %f3;
	setp.gtu.f32 	%p69, %f16, %f66;
	or.pred  	%p70, %p68, %p69;
	@%p70 bra 	$L__BB4_65;
	setp.eq.s32 	%p71, %r336, -1;
	@%p71 bra 	$L__BB4_61;
	mul.wide.u32 	%rd63, %r336, 4;
	add.s64 	%rd64, %rd5, %rd63;
	ld.global.f32 	%f67, [%rd64];
	setp.le.f32 	%p72, %f16, %f67;
	selp.b32 	%r325, %r325, %r336, %p72;
$L__BB4_61:
	add.s32 	%r334, %r334, 1;
	mov.u32 	%r336, %r325;
	bra.uni 	$L__BB4_65;
$L__BB4_62:
	setp.eq.s32 	%p73, %r335, -1;
	@%p73 bra 	$L__BB4_64;
	mul.wide.u32 	%rd65, %r335, 4;
	add.s64 	%rd66, %rd5, %rd65;
	ld.global.f32 	%f68, [%rd66];
	setp.ge.f32 	%p74, %f16, %f68;
	selp.b32 	%r325, %r325, %r335, %p74;
$L__BB4_64:
	add.s32 	%r333, %r333, 1;
	mov.u32 	%r335, %r325;
$L__BB4_65:
	add.s32 	%r331, %r314, 2;
	setp.eq.s32 	%p75, %r13, 2;
	@%p75 bra 	$L__BB4_75;
	ld.global.f32 	%f17, [%rd13+8];
	abs.f32 	%f69, %f17;
	setp.nan.f32 	%p76, %f69, %f69;
	@%p76 bra 	$L__BB4_75;
	sub.f32 	%f70, %f8, %f3;
	setp.le.f32 	%p77, %f70, %f17;
	setp.le.f32 	%p78, %f17, %f8;
	and.pred  	%p79, %p77, %p78;
	@%p79 bra 	$L__BB4_72;
	setp.gtu.f32 	%p80, %f8, %f17;
	add.f32 	%f71, %f8, %f3;
	setp.gtu.f32 	%p81, %f17, %f71;
	or.pred  	%p82, %p80, %p81;
	@%p82 bra 	$L__BB4_75;
	setp.eq.s32 	%p83, %r336, -1;
	@%p83 bra 	$L__BB4_71;
	mul.wide.u32 	%rd67, %r336, 4;
	add.s64 	%rd68, %rd5, %rd67;
	ld.global.f32 	%f72, [%rd68];
	setp.le.f32 	%p84, %f17, %f72;
	selp.b32 	%r331, %r331, %r336, %p84;
$L__BB4_71:
	add.s32 	%r334, %r334, 1;
	mov.u32 	%r336, %r331;
	bra.uni 	$L__BB4_75;
$L__BB4_72:
	setp.eq.s32 	%p85, %r335, -1;
	@%p85 bra 	$L__BB4_74;
	mul.wide.u32 	%rd69, %r335, 4;
	add.s64 	%rd70, %rd5, %rd69;
	ld.global.f32 	%f73, [%rd70];
	setp.ge.f32 	%p86, %f17, %f73;
	selp.b32 	%r331, %r331, %r335, %p86;
$L__BB4_74:
	add.s32 	%r333, %r333, 1;
	mov.u32 	%r335, %r331;
$L__BB4_75:
	setp.lt.s32 	%p87, %r1, 1;
	or.b32  	%r238, %r334, %r333;
	setp.ne.s32 	%p88, %r238, 0;
	or.pred  	%p89, %p88, %p87;
	@%p89 bra 	$L__BB4_145;
	setp.lt.u32 	%p90, %r1, 4;
	mov.b32 	%r370, 0;
	@%p90 bra 	$L__BB4_115;
	sub.f32 	%f18, %f8, %f4;
	add.f32 	%f19, %f4, %f8;
	mov.b32 	%r337, 0;
$L__BB4_78:
	mul.wide.u32 	%rd71, %r337, 4;
	add.s64 	%rd14, %rd5, %rd71;
	ld.global.f32 	%f20, [%rd14];
	abs.f32 	%f74, %f20;
	setp.nan.f32 	%p91, %f74, %f74;
	@%p91 bra 	$L__BB4_87;
	setp.gtu.f32 	%p92, %f18, %f20;
	setp.gtu.f32 	%p93, %f20, %f8;
	or.pred  	%p94, %p92, %p93;
	@%p94 bra 	$L__BB4_83;
	setp.eq.s32 	%p100, %r335, -1;
	mov.u32 	%r342, %r337;
	@%p100 bra 	$L__BB4_82;
	mul.wide.s32 	%rd74, %r335, 4;
	add.s64 	%rd75, %rd5, %rd74;
	ld.global.f32 	%f76, [%rd75];
	setp.ge.f32 	%p101, %f20, %f76;
	selp.b32 	%r342, %r337, %r335, %p101;
$L__BB4_82:
	add.s32 	%r333, %r333, 1;
	mov.u32 	%r335, %r342;
	bra.uni 	$L__BB4_87;
$L__BB4_83:
	setp.gtu.f32 	%p95, %f8, %f20;
	setp.gtu.f32 	%p96, %f20, %f19;
	or.pred  	%p97, %p95, %p96;
	@%p97 bra 	$L__BB4_87;
	setp.eq.s32 	%p98, %r336, -1;
	mov.u32 	%r343, %r337;
	@%p98 bra 	$L__BB4_86;
	mul.wide.s32 	%rd72, %r336, 4;
	add.s64 	%rd73, %rd5, %rd72;
	ld.global.f32 	%f75, [%rd73];
	setp.le.f32 	%p99, %f20, %f75;
	selp.b32 	%r343, %r337, %r336, %p99;
$L__BB4_86:
	add.s32 	%r334, %r334, 1;
	mov.u32 	%r336, %r343;
$L__BB4_87:
	add.s32 	%r348, %r337, 1;
	ld.global.f32 	%f21, [%rd14+4];
	abs.f32 	%f77, %f21;
	setp.nan.f32 	%p102, %f77, %f77;
	@%p102 bra 	$L__BB4_96;
	setp.le.f32 	%p103, %f18, %f21;
	setp.le.f32 	%p104, %f21, %f8;
	and.pred  	%p105, %p103, %p104;
	@%p105 bra 	$L__BB4_93;
	setp.gtu.f32 	%p106, %f8, %f21;
	setp.gtu.f32 	%p107, %f21, %f19;
	or.pred  	%p108, %p106, %p107;
	@%p108 bra 	$L__BB4_96;
	setp.eq.s32 	%p109, %r336, -1;
	@%p109 bra 	$L__BB4_92;
	mul.wide.s32 	%rd76, %r336, 4;
	add.s64 	%rd77, %rd5, %rd76;
	ld.global.f32 	%f78, [%rd77];
	setp.le.f32 	%p110, %f21, %f78;
	selp.b32 	%r348, %r348, %r336, %p110;
$L__BB4_92:
	add.s32 	%r334, %r334, 1;
	mov.u32 	%r336, %r348;
	bra.uni 	$L__BB4_96;
$L__BB4_93:
	setp.eq.s32 	%p111, %r335, -1;
	@%p111 bra 	$L__BB4_95;
	mul.wide.s32 	%rd78, %r335, 4;
	add.s64 	%rd79, %rd5, %rd78;
	ld.global.f32 	%f79, [%rd79];
	setp.ge.f32 	%p112, %f21, %f79;
	selp.b32 	%r348, %r348, %r335, %p112;
$L__BB4_95:
	add.s32 	%r333, %r333, 1;
	mov.u32 	%r335, %r348;
$L__BB4_96:
	add.s32 	%r354, %r337, 2;
	ld.global.f32 	%f22, [%rd14+8];
	abs.f32 	%f80, %f22;
	setp.nan.f32 	%p113, %f80, %f80;
	@%p113 bra 	$L__BB4_105;
	setp.le.f32 	%p114, %f18, %f22;
	setp.le.f32 	%p115, %f22, %f8;
	and.pred  	%p116, %p114, %p115;
	@%p116 bra 	$L__BB4_102;
	setp.gtu.f32 	%p117, %f8, %f22;
	setp.gtu.f32 	%p118, %f22, %f19;
	or.pred  	%p119, %p117, %p118;
	@%p119 bra 	$L__BB4_105;
	setp.eq.s32 	%p120, %r336, -1;
	@%p120 bra 	$L__BB4_101;
	mul.wide.s32 	%rd80, %r336, 4;
	add.s64 	%rd81, %rd5, %rd80;
	ld.global.f32 	%f81, [%rd81];
	setp.le.f32 	%p121, %f22, %f81;
	selp.b32 	%r354, %r354, %r336, %p121;
$L__BB4_101:
	add.s32 	%r334, %r334, 1;
	mov.u32 	%r336, %r354;
	bra.uni 	$L__BB4_105;
$L__BB4_102:
	setp.eq.s32 	%p122, %r335, -1;
	@%p122 bra 	$L__BB4_104;
	mul.wide.s32 	%rd82, %r335, 4;
	add.s64 	%rd83, %rd5, %rd82;
	ld.global.f32 	%f82, [%rd83];
	setp.ge.f32 	%p123, %f22, %f82;
	selp.b32 	%r354, %r354, %r335, %p123;
$L__BB4_104:
	add.s32 	%r333, %r333, 1;
	mov.u32 	%r335, %r354;
$L__BB4_105:
	add.s32 	%r360, %r337, 3;
	ld.global.f32 	%f23, [%rd14+12];
	abs.f32 	%f83, %f23;
	setp.nan.f32 	%p124, %f83, %f83;
	@%p124 bra 	$L__BB4_114;
	setp.le.f32 	%p125, %f18, %f23;
	setp.le.f32 	%p126, %f23, %f8;
	and.pred  	%p127, %p125, %p126;
	@%p127 bra 	$L__BB4_111;
	setp.gtu.f32 	%p128, %f8, %f23;
	setp.gtu.f32 	%p129, %f23, %f19;
	or.pred  	%p130, %p128, %p129;
	@%p130 bra 	$L__BB4_114;
	setp.eq.s32 	%p131, %r336, -1;
	@%p131 bra 	$L__BB4_110;
	mul.wide.s32 	%rd84, %r336, 4;
	add.s64 	%rd85, %rd5, %rd84;
	ld.global.f32 	%f84, [%rd85];
	setp.le.f32 	%p132, %f23, %f84;
	selp.b32 	%r360, %r360, %r336, %p132;
$L__BB4_110:
	add.s32 	%r334, %r334, 1;
	mov.u32 	%r336, %r360;
	bra.uni 	$L__BB4_114;
$L__BB4_111:
	setp.eq.s32 	%p133, %r335, -1;
	@%p133 bra 	$L__BB4_113;
	mul.wide.s32 	%rd86, %r335, 4;
	add.s64 	%rd87, %rd5, %rd86;
	ld.global.f32 	%f85, [%rd87];
	setp.ge.f32 	%p134, %f23, %f85;
	selp.b32 	%r360, %r360, %r335, %p134;
$L__BB4_113:
	add.s32 	%r333, %r333, 1;
	mov.u32 	%r335, %r360;
$L__BB4_114:
	add.s32 	%r337, %r337, 4;
	and.b32  	%r370, %r1, 2147483644;
	setp.ne.s32 	%p135, %r337, %r370;
	@%p135 bra 	$L__BB4_78;
$L__BB4_115:
	setp.eq.s32 	%p136, %r6, 0;
	@%p136 bra 	$L__BB4_145;
	mul.wide.u32 	%rd88, %r370, 4;
	add.s64 	%rd15, %rd5, %rd88;
	ld.global.f32 	%f24, [%rd15];
	abs.f32 	%f86, %f24;
	setp.nan.f32 	%p137, %f86, %f86;
	@%p137 bra 	$L__BB4_125;
	sub.f32 	%f87, %f8, %f4;
	setp.le.f32 	%p138, %f87, %f24;
	setp.le.f32 	%p139, %f24, %f8;
	and.pred  	%p140, %p138, %p139;
	@%p140 bra 	$L__BB4_122;
	setp.gtu.f32 	%p141, %f8, %f24;
	add.f32 	%f88, %f4, %f8;
	setp.gtu.f32 	%p142, %f24, %f88;
	or.pred  	%p143, %p141, %p142;
	@%p143 bra 	$L__BB4_125;
	setp.eq.s32 	%p144, %r336, -1;
	mov.u32 	%r375, %r370;
	@%p144 bra 	$L__BB4_121;
	mul.wide.s32 	%rd89, %r336, 4;
	add.s64 	%rd90, %rd5, %rd89;
	ld.global.f32 	%f89, [%rd90];
	setp.le.f32 	%p145, %f24, %f89;
	selp.b32 	%r375, %r370, %r336, %p145;
$L__BB4_121:
	add.s32 	%r334, %r334, 1;
	mov.u32 	%r336, %r375;
	bra.uni 	$L__BB4_125;
$L__BB4_122:
	setp.eq.s32 	%p146, %r335, -1;
	mov.u32 	%r376, %r370;
	@%p146 bra 	$L__BB4_124;
	mul.wide.s32 	%rd91, %r335, 4;
	add.s64 	%rd92, %rd5, %rd91;
	ld.global.f32 	%f90, [%rd92];
	setp.ge.f32 	%p147, %f24, %f90;
	selp.b32 	%r376, %r370, %r335, %p147;
$L__BB4_124:
	add.s32 	%r333, %r333, 1;
	mov.u32 	%r335, %r376;
$L__BB4_125:
	setp.eq.s32 	%p148, %r6, 1;
	add.s32 	%r381, %r370, 1;
	@%p148 bra 	$L__BB4_145;
	ld.global.f32 	%f25, [%rd15+4];
	abs.f32 	%f91, %f25;
	setp.nan.f32 	%p149, %f91, %f91;
	@%p149 bra 	$L__BB4_135;
	sub.f32 	%f92, %f8, %f4;
	setp.le.f32 	%p150, %f92, %f25;
	setp.le.f32 	%p151, %f25, %f8;
	and.pred  	%p152, %p150, %p151;
	@%p152 bra 	$L__BB4_132;
	setp.gtu.f32 	%p153, %f8, %f25;
	add.f32 	%f93, %f4, %f8;
	setp.gtu.f32 	%p154, %f25, %f93;
	or.pred  	%p155, %p153, %p154;
	@%p155 bra 	$L__BB4_135;
	setp.eq.s32 	%p156, %r336, -1;
	@%p156 bra 	$L__BB4_131;
	mul.wide.s32 	%rd93, %r336, 4;
	add.s64 	%rd94, %rd5, %rd93;
	ld.global.f32 	%f94, [%rd94];
	setp.le.f32 	%p157, %f25, %f94;
	selp.b32 	%r381, %r381, %r336, %p157;
$L__BB4_131:
	add.s32 	%r334, %r334, 1;
	mov.u32 	%r336, %r381;
	bra.uni 	$L__BB4_135;
$L__BB4_132:
	setp.eq.s32 	%p158, %r335, -1;
	@%p158 bra 	$L__BB4_134;
	mul.wide.s32 	%rd95, %r335, 4;
	add.s64 	%rd96, %rd5, %rd95;
	ld.global.f32 	%f95, [%rd96];
	setp.ge.f32 	%p159, %f25, %f95;
	selp.b32 	%r381, %r381, %r335, %p159;
$L__BB4_134:
	add.s32 	%r333, %r333, 1;
	mov.u32 	%r335, %r381;
$L__BB4_135:
	setp.eq.s32 	%p160, %r6, 2;
	add.s32 	%r387, %r370, 2;
	@%p160 bra 	$L__BB4_145;
	ld.global.f32 	%f26, [%rd15+8];
	abs.f32 	%f96, %f26;
	setp.nan.f32 	%p161, %f96, %f96;
	@%p161 bra 	$L__BB4_145;
	sub.f32 	%f97, %f8, %f4;
	setp.le.f32 	%p162, %f97, %f26;
	setp.le.f32 	%p163, %f26, %f8;
	and.pred  	%p164, %p162, %p163;
	@%p164 bra 	$L__BB4_142;
	setp.gtu.f32 	%p165, %f8, %f26;
	add.f32 	%f98, %f4, %f8;
	setp.gtu.f32 	%p166, %f26, %f98;
	or.pred  	%p167, %p165, %p166;
	@%p167 bra 	$L__BB4_145;
	setp.eq.s32 	%p168, %r336, -1;
	@%p168 bra 	$L__BB4_141;
	mul.wide.s32 	%rd97, %r336, 4;
	add.s64 	%rd98, %rd5, %rd97;
	ld.global.f32 	%f99, [%rd98];
	setp.le.f32 	%p169, %f26, %f99;
	selp.b32 	%r387, %r387, %r336, %p169;
$L__BB4_141:
	add.s32 	%r334, %r334, 1;
	mov.u32 	%r336, %r387;
	bra.uni 	$L__BB4_145;
$L__BB4_142:
	setp.eq.s32 	%p170, %r335, -1;
	@%p170 bra 	$L__BB4_144;
	mul.wide.s32 	%rd99, %r335, 4;
	add.s64 	%rd100, %rd5, %rd99;
	ld.global.f32 	%f100, [%rd100];
	setp.ge.f32 	%p171, %f26, %f100;
	selp.b32 	%r387, %r387, %r335, %p171;
$L__BB4_144:
	add.s32 	%r333, %r333, 1;
	mov.u32 	%r335, %r387;
$L__BB4_145:
	or.b32  	%r242, %r334, %r333;
	setp.eq.s32 	%p172, %r242, 0;
	mov.u32 	%r397, %r9;
	@%p172 bra 	$L__BB4_197;
	setp.eq.s32 	%p173, %r335, -1;
	setp.eq.s32 	%p174, %r336, -1;
	selp.b32 	%r243, %r335, %r336, %p174;
	selp.b32 	%r200, %r336, %r335, %p173;
	selp.b32 	%r201, %r336, %r243, %p173;
	mul.wide.s32 	%rd101, %r200, 4;
	add.s64 	%rd102, %rd5, %rd101;
	ld.global.f32 	%f27, [%rd102];
	add.s32 	%r244, %r200, %r5;
	mul.wide.s32 	%rd103, %r244, 4;
	add.s64 	%rd104, %rd4, %rd103;
	ld.global.f32 	%f164, [%rd104];
	add.s32 	%r245, %r201, %r5;
	mul.wide.s32 	%rd105, %r245, 4;
	add.s64 	%rd106, %rd4, %rd105;
	ld.global.f32 	%f29, [%rd106];
	setp.eq.s32 	%p175, %r333, 0;
	setp.eq.s32 	%p176, %r334, 0;
	or.pred  	%p177, %p175, %p176;
	@%p177 bra 	$L__BB4_149;
	mul.wide.s32 	%rd107, %r201, 4;
	add.s64 	%rd108, %rd5, %rd107;
	ld.global.f32 	%f101, [%rd108];
	sub.f32 	%f30, %f101, %f27;
	setp.eq.f32 	%p179, %f30, 0f00000000;
	@%p179 bra 	$L__BB4_150;
	sub.f32 	%f102, %f29, %f164;
	sub.f32 	%f103, %f8, %f27;
	mul.f32 	%f104, %f102, %f103;
	div.rn.f32 	%f105, %f104, %f30;
	add.f32 	%f164, %f164, %f105;
	bra.uni 	$L__BB4_150;
$L__BB4_149:
	selp.f32 	%f164, %f29, %f164, %p175;
$L__BB4_150:
	setp.eq.s32 	%p180, %r2, 0;
	cvt.f64.f32 	%fd10, %f164;
	add.f64 	%fd11, %fd10, 0d3FE0000000000000;
	cvt.rzi.s32.f64 	%r202, %fd11;
	add.s32 	%r246, %r202, %r5;
	mul.wide.s32 	%rd109, %r246, 2;
	add.s64 	%rd110, %rd7, %rd109;
	ld.global.u16 	%rs38, [%rd110];
	setp.ne.s16 	%p181, %rs38, 0;
	or.pred  	%p182, %p180, %p181;
	@%p182 bra 	$L__BB4_152;
	cvt.rn.f32.s32 	%f106, %r200;
	sub.f32 	%f107, %f106, %f164;
	abs.f32 	%f108, %f107;
	cvt.rn.f32.s32 	%f110, %r201;
	sub.f32 	%f111, %f110, %f164;
	abs.f32 	%f112, %f111;
	max.f32 	%f113, %f112, %f108;
	setp.gt.f32 	%p183, %f113, %f2;
	mov.u32 	%r397, %r9;
	@%p183 bra 	$L__BB4_197;
$L__BB4_152:
	ld.param.u64 	%rd124, [_Z29gen_depth_from_index_matchingPfPiS0_S_S_S_S_S_S_S_PsS1_S_S_S0__param_10];
	ld.param.u64 	%rd123, [_Z29gen_depth_from_index_matchingPfPiS0_S_S_S_S_S_S_S_PsS1_S_S_S0__param_8];
	add.s32 	%r247, %r278, %r5;
	cvta.to.global.u64 	%rd111, %rd123;
	mul.wide.s32 	%rd112, %r247, 4;
	add.s64 	%rd113, %rd111, %rd112;
	ld.global.f32 	%f34, [%rd113];
	cvta.to.global.u64 	%rd114, %rd124;
	mul.wide.s32 	%rd115, %r247, 2;
	add.s64 	%rd116, %rd114, %rd115;
	ld.global.u16 	%rs39, [%rd116];
	setp.ne.s16 	%p186, %rs39, 0;
	or.pred  	%p187, %p180, %p186;
	or.pred  	%p188, %p187, %p87;
	@%p188 bra 	$L__BB4_194;
	setp.lt.u32 	%p189, %r1, 8;
	sub.f32 	%f35, %f8, %f4;
	add.f32 	%f36, %f4, %f8;
	mov.b16 	%rs47, 0;
	mov.b32 	%r395, 0;
	@%p189 bra 	$L__BB4_172;
	mov.b16 	%rs47, 0;
	mov.b32 	%r393, 0;
$L__BB4_155:
	.pragma "nounroll";
	mul.wide.u32 	%rd117, %r393, 4;
	add.s64 	%rd16, %rd6, %rd117;
	ld.global.f32 	%f114, [%rd16];
	setp.gtu.f32 	%p190, %f35, %f114;
	setp.gtu.f32 	%p191, %f114, %f36;
	or.pred  	%p192, %p190, %p191;
	@%p192 bra 	$L__BB4_157;
	sub.s32 	%r250, %r278, %r393;
	cvt.rn.f32.s32 	%f115, %r250;
	abs.f32 	%f116, %f115;
	setp.gt.f32 	%p193, %f116, %f2;
	selp.b16 	%rs47, 1, %rs47, %p193;
$L__BB4_157:
	ld.global.f32 	%f117, [%rd16+4];
	setp.gtu.f32 	%p194, %f35, %f117;
	setp.gtu.f32 	%p195, %f117, %f36;
	or.pred  	%p196, %p194, %p195;
	@%p196 bra 	$L__BB4_159;
	not.b32 	%r251, %r393;
	add.s32 	%r252, %r278, %r251;
	cvt.rn.f32.s32 	%f118, %r252;
	abs.f32 	%f119, %f118;
	setp.gt.f32 	%p197, %f119, %f2;
	selp.b16 	%rs47, 1, %rs47, %p197;
$L__BB4_159:
	ld.global.f32 	%f120, [%rd16+8];
	setp.gtu.f32 	%p198, %f35, %f120;
	setp.gtu.f32 	%p199, %f120, %f36;
	or.pred  	%p200, %p198, %p199;
	@%p200 bra 	$L__BB4_161;
	sub.s32 	%r253, %r278, %r393;
	add.s32 	%r254, %r253, -2;
	cvt.rn.f32.s32 	%f121, %r254;
	abs.f32 	%f122, %f121;
	setp.gt.f32 	%p201, %f122, %f2;
	selp.b16 	%rs47, 1, %rs47, %p201;
$L__BB4_161:
	ld.global.f32 	%f123, [%rd16+12];
	setp.gtu.f32 	%p202, %f35, %f123;
	setp.gtu.f32 	%p203, %f123, %f36;
	or.pred  	%p204, %p202, %p203;
	@%p204 bra 	$L__BB4_163;
	sub.s32 	%r255, %r278, %r393;
	add.s32 	%r256, %r255, -3;
	cvt.rn.f32.s32 	%f124, %r256;
	abs.f32 	%f125, %f124;
	setp.gt.f32 	%p205, %f125, %f2;
	selp.b16 	%rs47, 1, %rs47, %p205;
$L__BB4_163:
	ld.global.f32 	%f126, [%rd16+16];
	setp.gtu.f32 	%p206, %f35, %f126;
	setp.gtu.f32 	%p207, %f126, %f36;
	or.pred  	%p208, %p206, %p207;
	@%p208 bra 	$L__BB4_165;
	sub.s32 	%r257, %r278, %r393;
	add.s32 	%r258, %r257, -4;
	cvt.rn.f32.s32 	%f127, %r258;
	abs.f32 	%f128, %f127;
	setp.gt.f32 	%p209, %f128, %f2;
	selp.b16 	%rs47, 1, %rs47, %p209;
$L__BB4_165:
	ld.global.f32 	%f129, [%rd16+20];
	setp.gtu.f32 	%p210, %f35, %f129;
	setp.gtu.f32 	%p211, %f129, %f36;
	or.pred  	%p212, %p210, %p211;
	@%p212 bra 	$L__BB4_167;
	sub.s32 	%r259, %r278, %r393;
	add.s32 	%r260, %r259, -5;
	cvt.rn.f32.s32 	%f130, %r260;
	abs.f32 	%f131, %f130;
	setp.gt.f32 	%p213, %f131, %f2;
	selp.b16 	%rs47, 1, %rs47, %p213;
$L__BB4_167:
	ld.global.f32 	%f132, [%rd16+24];
	setp.gtu.f32 	%p214, %f35, %f132;
	setp.gtu.f32 	%p215, %f132, %f36;
	or.pred  	%p216, %p214, %p215;
	@%p216 bra 	$L__BB4_169;
	sub.s32 	%r261, %r278, %r393;
	add.s32 	%r262, %r261, -6;
	cvt.rn.f32.s32 	%f133, %r262;
	abs.f32 	%f134, %f133;
	setp.gt.f32 	%p217, %f134, %f2;
	selp.b16 	%rs47, 1, %rs47, %p217;
$L__BB4_169:
	ld.global.f32 	%f135, [%rd16+28];
	setp.gtu.f32 	%p218, %f35, %f135;
	setp.gtu.f32 	%p219, %f135, %f36;
	or.pred  	%p220, %p218, %p219;
	@%p220 bra 	$L__BB4_171;
	sub.s32 	%r263, %r278, %r393;
	add.s32 	%r264, %r263, -7;
	cvt.rn.f32.s32 	%f136, %r264;
	abs.f32 	%f137, %f136;
	setp.gt.f32 	%p221, %f137, %f2;
	selp.b16 	%rs47, 1, %rs47, %p221;
$L__BB4_171:
	add.s32 	%r393, %r393, 8;
	and.b32  	%r395, %r1, 2147483640;
	setp.ne.s32 	%p222, %r393, %r395;
	@%p222 bra 	$L__BB4_155;
$L__BB4_172:
	and.b32  	%r207, %r1, 7;
	setp.eq.s32 	%p223, %r207, 0;
	@%p223 bra 	$L__BB4_193;
	add.s32 	%r265, %r207, -1;
	setp.lt.u32 	%p224, %r265, 3;
	@%p224 bra 	$L__BB4_183;
	mul.wide.u32 	%rd118, %r395, 4;
	add.s64 	%rd17, %rd6, %rd118;
	ld.global.f32 	%f138, [%rd17];
	setp.gtu.f32 	%p225, %f35, %f138;
	setp.gtu.f32 	%p226, %f138, %f36;
	or.pred  	%p227, %p225, %p226;
	@%p227 bra 	$L__BB4_176;
	sub.s32 	%r266, %r278, %r395;
	cvt.rn.f32.s32 	%f139, %r266;
	abs.f32 	%f140, %f139;
	setp.gt.f32 	%p228, %f140, %f2;
	selp.b16 	%rs47, 1, %rs47, %p228;
$L__BB4_176:
	ld.global.f32 	%f141, [%rd17+4];
	setp.gtu.f32 	%p229, %f35, %f141;
	setp.gtu.f32 	%p230, %f141, %f36;
	or.pred  	%p231, %p229, %p230;
	@%p231 bra 	$L__BB4_178;
	not.b32 	%r267, %r395;
	add.s32 	%r268, %r278, %r267;
	cvt.rn.f32.s32 	%f142, %r268;
	abs.f32 	%f143, %f142;
	setp.gt.f32 	%p232, %f143, %f2;
	selp.b16 	%rs47, 1, %rs47, %p232;
$L__BB4_178:
	ld.global.f32 	%f144, [%rd17+8];
	setp.gtu.f32 	%p233, %f35, %f144;
	setp.gtu.f32 	%p234, %f144, %f36;
	or.pred  	%p235, %p233, %p234;
	@%p235 bra 	$L__BB4_180;
	sub.s32 	%r269, %r278, %r395;
	add.s32 	%r270, %r269, -2;
	cvt.rn.f32.s32 	%f145, %r270;
	abs.f32 	%f146, %f145;
	setp.gt.f32 	%p236, %f146, %f2;
	selp.b16 	%rs47, 1, %rs47, %p236;
$L__BB4_180:
	ld.global.f32 	%f147, [%rd17+12];
	setp.gtu.f32 	%p237, %f35, %f147;
	setp.gtu.f32 	%p238, %f147, %f36;
	or.pred  	%p239, %p237, %p238;
	@%p239 bra 	$L__BB4_182;
	sub.s32 	%r271, %r278, %r395;
	add.s32 	%r272, %r271, -3;
	cvt.rn.f32.s32 	%f148, %r272;
	abs.f32 	%f149, %f148;
	setp.gt.f32 	%p240, %f149, %f2;
	selp.b16 	%rs47, 1, %rs47, %p240;
$L__BB4_182:
	add.s32 	%r395, %r395, 4;
$L__BB4_183:
	setp.eq.s32 	%p241, %r6, 0;
	@%p241 bra 	$L__BB4_193;
	setp.eq.s32 	%p242, %r6, 1;
	@%p242 bra 	$L__BB4_190;
	mul.wide.u32 	%rd119, %r395, 4;
	add.s64 	%rd18, %rd6, %rd119;
	ld.global.f32 	%f150, [%rd18];
	setp.gtu.f32 	%p243, %f35, %f150;
	setp.gtu.f32 	%p244, %f150, %f36;
	or.pred  	%p245, %p243, %p244;
	@%p245 bra 	$L__BB4_187;
	sub.s32 	%r273, %r278, %r395;
	cvt.rn.f32.s32 	%f151, %r273;
	abs.f32 	%f152, %f151;
	setp.gt.f32 	%p246, %f152, %f2;
	selp.b16 	%rs47, 1, %rs47, %p246;
$L__BB4_187:
	ld.global.f32 	%f153, [%rd18+4];
	setp.gtu.f32 	%p247, %f35, %f153;
	setp.gtu.f32 	%p248, %f153, %f36;
	or.pred  	%p249, %p247, %p248;
	@%p249 bra 	$L__BB4_189;
	not.b32 	%r274, %r395;
	add.s32 	%r275, %r278, %r274;
	cvt.rn.f32.s32 	%f154, %r275;
	abs.f32 	%f155, %f154;
	setp.gt.f32 	%p250, %f155, %f2;
	selp.b16 	%rs47, 1, %rs47, %p250;
$L__BB4_189:
	add.s32 	%r395, %r395, 2;
$L__BB4_190:
	and.b32  	%r276, %r1, 1;
	setp.eq.b32 	%p251, %r276, 1;
	not.pred 	%p252, %p251;
	@%p252 bra 	$L__BB4_193;
	mul.wide.u32 	%rd120, %r395, 4;
	add.s64 	%rd121, %rd6, %rd120;
	ld.global.f32 	%f156, [%rd121];
	setp.gtu.f32 	%p253, %f35, %f156;
	setp.gtu.f32 	%p254, %f156, %f36;
	or.pred  	%p255, %p253, %p254;
	@%p255 bra 	$L__BB4_193;
	sub.s32 	%r277, %r278, %r395;
	cvt.rn.f32.s32 	%f157, %r277;
	abs.f32 	%f158, %f157;
	setp.gt.f32 	%p256, %f158, %f2;
	selp.b16 	%rs47, 1, %rs47, %p256;
$L__BB4_193:
	and.b16  	%rs45, %rs47, 255;
	setp.eq.s16 	%p257, %rs45, 1;
	mov.u32 	%r397, %r202;
	@%p257 bra 	$L__BB4_197;
$L__BB4_194:
	ld.global.f32 	%f159, [%rd8];
	add.f32 	%f160, %f34, %f159;
	sub.f32 	%f37, %f160, %f164;
	cvt.f64.f32 	%fd12, %f37;
	setp.leu.f64 	%p258, %fd12, 0d3EB0C6F7A0B5ED8D;
	mov.u32 	%r397, %r202;
	@%p258 bra 	$L__BB4_197;
	ld.global.f32 	%f161, [%rd9];
	ld.global.f32 	%f162, [%rd10];
	mul.f32 	%f163, %f161, %f162;
	div.rn.f32 	%f38, %f163, %f37;
	setp.geu.f32 	%p259, %f5, %f38;
	setp.geu.f32 	%p260, %f38, %f6;
	or.pred  	%p261, %p259, %p260;
	mov.u32 	%r397, %r202;
	@%p261 bra 	$L__BB4_197;
	st.global.f32 	[%rd11], %f38;
	mov.u32 	%r397, %r202;
$L__BB4_197:
	add.s32 	%r278, %r278, 1;
	setp.lt.s32 	%p262, %r278, %r7;
	@%p262 bra 	$L__BB4_2;
$L__BB4_198:
	ret;

}
	// .globl	_Z33optimize_dmap_using_sub_pixel_mapPfS_PiS0_S_
.visible .entry _Z33optimize_dmap_using_sub_pixel_mapPfS_PiS0_S_(
	.param .u64 .ptr .align 1 _Z33optimize_dmap_using_sub_pixel_mapPfS_PiS0_S__param_0,
	.param .u64 .ptr .align 1 _Z33optimize_dmap_using_sub_pixel_mapPfS_PiS0_S__param_1,
	.param .u64 .ptr .align 1 _Z33optimize_dmap_using_sub_pixel_mapPfS_PiS0_S__param_2,
	.param .u64 .ptr .align 1 _Z33optimize_dmap_using_sub_pixel_mapPfS_PiS0_S__param_3,
	.param .u64 .ptr .align 1 _Z33optimize_dmap_using_sub_pixel_mapPfS_PiS0_S__param_4
)
{
	.reg .pred 	%p<12>;
	.reg .b32 	%r<9>;
	.reg .b32 	%f<29>;
	.reg .b64 	%rd<19>;
	.reg .b64 	%fd<6>;

	ld.param.u64 	%rd6, [_Z33optimize_dmap_using_sub_pixel_mapPfS_PiS0_S__param_0];
	ld.param.u64 	%rd7, [_Z33optimize_dmap_using_sub_pixel_mapPfS_PiS0_S__param_1];
	ld.param.u64 	%rd8, [_Z33optimize_dmap_using_sub_pixel_mapPfS_PiS0_S__param_3];
	ld.param.u64 	%rd5, [_Z33optimize_dmap_using_sub_pixel_mapPfS_PiS0_S__param_4];
	cvta.to.global.u64 	%rd1, %rd7;
	cvta.to.global.u64 	%rd2, %rd6;
	cvta.to.global.u64 	%rd9, %rd8;
	ld.global.u32 	%r3, [%rd9];
	mov.u32 	%r4, %tid.x;
	mov.u32 	%r5, %ctaid.x;
	mov.u32 	%r6, %ntid.x;
	mad.lo.s32 	%r1, %r5, %r6, %r4;
	rem.s32 	%r2, %r1, %r3;
	setp.ne.s32 	%p1, %r2, 0;
	add.s32 	%r7, %r3, -1;
	setp.ne.s32 	%p2, %r2, %r7;
	and.pred  	%p3, %p1, %p2;
	@%p3 bra 	$L__BB5_2;
	mul.wide.s32 	%rd16, %r1, 4;
	add.s64 	%rd17, %rd2, %rd16;
	ld.global.f32 	%f24, [%rd17];
	add.s64 	%rd18, %rd1, %rd16;
	st.global.f32 	[%rd18], %f24;
	bra.uni 	$L__BB5_11;
$L__BB5_2:
	cvta.to.global.u64 	%rd10, %rd5;
	mul.wide.s32 	%rd11, %r1, 4;
	add.s64 	%rd3, %rd10, %rd11;
	ld.global.f32 	%f28, [%rd3];
	add.s64 	%rd4, %rd2, %rd11;
	ld.global.f32 	%f26, [%rd4];
	cvt.f64.f32 	%fd1, %f26;
	setp.gtu.f64 	%p4, %fd1, 0d3EE4F8B588E368F1;
	@%p4 bra 	$L__BB5_5;
	ld.global.f32 	%f3, [%rd4+-4];
	cvt.f64.f32 	%fd2, %f3;
	setp.ltu.f64 	%p5, %fd2, 0d3EE4F8B588E368F1;
	ld.global.f32 	%f4, [%rd4+4];
	cvt.f64.f32 	%fd3, %f4;
	setp.ltu.f64 	%p6, %fd3, 0d3EE4F8B588E368F1;
	mov.f32 	%f25, 0f00000000;
	or.pred  	%p7, %p5, %p6;
	mov.f32 	%f26, %f25;
	mov.f32 	%f27, %f25;
	mov.f32 	%f28, %f25;
	@%p7 bra 	$L__BB5_8;
	ld.global.f32 	%f28, [%rd3+4];
	ld.global.f32 	%f27, [%rd3+-4];
	mov.f32 	%f25, %f3;
	mov.f32 	%f26, %f4;
	bra.uni 	$L__BB5_8;
$L__BB5_5:
	cvt.rn.f32.s32 	%f16, %r2;
	setp.ltu.f32 	%p8, %f28, %f16;
	@%p8 bra 	$L__BB5_7;
	ld.global.f32 	%f27, [%rd3+-4];
	ld.global.f32 	%f25, [%rd4+-4];
	bra.uni 	$L__BB5_8;
$L__BB5_7:
	ld.global.f32 	%f9, [%rd3+4];
	ld.global.f32 	%f10, [%rd4+4];
	mov.f32 	%f25, %f26;
	mov.f32 	%f26, %f10;
	mov.f32 	%f27, %f28;
	mov.f32 	%f28, %f9;
$L__BB5_8:
	cvt.f64.f32 	%fd4, %f25;
	setp.ltu.f64 	%p9, %fd4, 0d3EE4F8B588E368F1;
	cvt.f64.f32 	%fd5, %f26;
	setp.ltu.f64 	%p10, %fd5, 0d3EE4F8B588E368F1;
	or.pred  	%p11, %p9, %p10;
	@%p11 bra 	$L__BB5_10;
	sub.f32 	%f17, %f26, %f25;
	cvt.rn.f32.s32 	%f18, %r2;
	sub.f32 	%f19, %f18, %f27;
	mul.f32 	%f20, %f17, %f19;
	sub.f32 	%f21, %f28, %f27;
	div.rn.f32 	%f22, %f20, %f21;
	add.f32 	%f23, %f25, %f22;
	add.s64 	%rd15, %rd1, %rd11;
	st.global.f32 	[%rd15], %f23;
	bra.uni 	$L__BB5_11;
$L__BB5_10:
	add.s64 	%rd13, %rd1, %rd11;
	mov.b32 	%r8, 0;
	st.global.u32 	[%rd13], %r8;
$L__BB5_11:
	ret;

}
	// .globl	_Z20flying_points_filterPfS_PiS0_S_S_S0_
.visible .entry _Z20flying_points_filterPfS_PiS0_S_S_S0_(
	.param .u64 .ptr .align 1 _Z20flying_points_filterPfS_PiS0_S_S_S0__param_0,
	.param .u64 .ptr .align 1 _Z20flying_points_filterPfS_PiS0_S_S_S0__param_1,
	.param .u64 .ptr .align 1 _Z20flying_points_filterPfS_PiS0_S_S_S0__param_2,
	.param .u64 .ptr .align 1 _Z20flying_points_filterPfS_PiS0_S_S_S0__param_3,
	.param .u64 .ptr .align 1 _Z20flying_points_filterPfS_PiS0_S_S_S0__param_4,
	.param .u64 .ptr .align 1 _Z20flying_points_filterPfS_PiS0_S_S_S0__param_5,
	.param .u64 .ptr .align 1 _Z20flying_points_filterPfS_PiS0_S_S_S0__param_6
)
{
	.reg .pred 	%p<60>;
	.reg .b32 	%r<135>;
	.reg .b32 	%f<55>;
	.reg .b64 	%rd<48>;
	.reg .b64 	%fd<3>;

	ld.param.u64 	%rd3, [_Z20flying_points_filterPfS_PiS0_S_S_S0__param_0];
	ld.param.u64 	%rd4, [_Z20flying_points_filterPfS_PiS0_S_S_S0__param_1];
	ld.param.u64 	%rd5, [_Z20flying_points_filterPfS_PiS0_S_S_S0__param_2];
	ld.param.u64 	%rd6, [_Z20flying_points_filterPfS_PiS0_S_S_S0__param_3];
	ld.param.u64 	%rd7, [_Z20flying_points_filterPfS_PiS0_S_S_S0__param_4];
	ld.param.u64 	%rd8, [_Z20flying_points_filterPfS_PiS0_S_S_S0__param_5];
	ld.param.u64 	%rd9, [_Z20flying_points_filterPfS_PiS0_S_S_S0__param_6];
	cvta.to.global.u64 	%rd10, %rd3;
	cvta.to.global.u64 	%rd1, %rd4;
	cvta.to.global.u64 	%rd11, %rd7;
	cvta.to.global.u64 	%rd12, %rd9;
	cvta.to.global.u64 	%rd13, %rd8;
	cvta.to.global.u64 	%rd14, %rd6;
	cvta.to.global.u64 	%rd15, %rd5;
	ld.global.u32 	%r1, [%rd15];
	ld.global.u32 	%r2, [%rd14];
	ld.global.f32 	%f1, [%rd13];
	ld.global.u32 	%r48, [%rd12];
	mul.hi.s32 	%r49, %r2, 1374389535;
	shr.u32 	%r50, %r49, 31;
	shr.s32 	%r51, %r49, 7;
	add.s32 	%r52, %r51, %r50;
	mad.lo.s32 	%r3, %r52, %r52, %r48;
	ld.global.f32 	%f2, [%rd11];
	ld.global.f32 	%f3, [%rd11+16];
	mov.u32 	%r53, %tid.x;
	mov.u32 	%r4, %ctaid.x;
	mov.u32 	%r54, %ntid.x;
	mad.lo.s32 	%r5, %r4, %r54, %r53;
	mul.wide.s32 	%rd16, %r5, 4;
	add.s64 	%rd17, %rd1, %rd16;
	ld.global.f32 	%f4, [%rd17];
	add.s64 	%rd2, %rd10, %rd16;
	st.global.f32 	[%rd2], %f4;
	setp.eq.f32 	%p1, %f4, 0f00000000;
	@%p1 bra 	$L__BB6_19;
	shr.u32 	%r56, %r4, 2;
	shr.s32 	%r59, %r49, 4;
	add.s32 	%r60, %r59, %r50;
	cvt.f64.f32 	%fd1, %f1;
	mul.f64 	%fd2, %fd1, 0d3FF3333333333333;
	cvt.rn.f32.f64 	%f5, %fd2;
	mul.f32 	%f6, %f2, %f5;
	div.rn.f32 	%f7, %f6, %f4;
	cvt.rzi.s32.f32 	%r61, %f7;
	mul.f32 	%f8, %f3, %f5;
	div.rn.f32 	%f9, %f8, %f4;
	cvt.rzi.s32.f32 	%r62, %f9;
	min.s32 	%r6, %r61, %r60;
	min.s32 	%r63, %r62, %r60;
	sub.s32 	%r64, %r56, %r63;
	max.s32 	%r118, %r64, 0;
	add.s32 	%r65, %r56, %r63;
	add.s32 	%r66, %r65, 1;
	min.s32 	%r8, %r1, %r66;
	setp.ge.u32 	%p2, %r118, %r8;
	mov.b32 	%r133, 0;
	@%p2 bra 	$L__BB6_17;
	rem.s32 	%r68, %r5, %r2;
	sub.s32 	%r69, %r68, %r6;
	max.s32 	%r9, %r69, 0;
	add.s32 	%r70, %r68, %r6;
	add.s32 	%r71, %r70, 1;
	min.s32 	%r10, %r2, %r71;
	sub.s32 	%r72, %r10, %r9;
	and.b32  	%r11, %r72, 7;
	add.s32 	%r12, %r11, -1;
	and.b32  	%r13, %r72, 3;
	sub.s32 	%r14, %r9, %r10;
	and.b32  	%r15, %r72, 1;
	add.s32 	%r16, %r9, 3;
	and.b32  	%r73, %r72, -8;
	neg.s32 	%r17, %r73;
	mov.b32 	%r133, 0;
$L__BB6_3:
	setp.ge.u32 	%p3, %r9, %r10;
	mul.lo.s32 	%r20, %r118, %r2;
	@%p3 bra 	$L__BB6_16;
	setp.gt.u32 	%p4, %r14, -8;
	mov.u32 	%r128, %r9;
	@%p4 bra 	$L__BB6_8;
	add.s32 	%r121, %r9, %r20;
	mov.u32 	%r120, %r17;
	mov.u32 	%r122, %r16;
$L__BB6_6:
	.pragma "nounroll";
	mul.wide.u32 	%rd18, %r121, 4;
	add.s64 	%rd19, %rd1, %rd18;
	ld.global.f32 	%f10, [%rd19];
	sub.f32 	%f11, %f4, %f10;
	abs.f32 	%f12, %f11;
	setp.neu.f32 	%p5, %f10, 0f00000000;
	setp.lt.f32 	%p6, %f12, %f1;
	and.pred  	%p7, %p5, %p6;
	selp.u32 	%r75, 1, 0, %p7;
	add.s32 	%r76, %r133, %r75;
	add.s32 	%r77, %r121, 1;
	mul.wide.u32 	%rd20, %r77, 4;
	add.s64 	%rd21, %rd1, %rd20;
	ld.global.f32 	%f13, [%rd21];
	sub.f32 	%f14, %f4, %f13;
	abs.f32 	%f15, %f14;
	setp.neu.f32 	%p8, %f13, 0f00000000;
	setp.lt.f32 	%p9, %f15, %f1;
	and.pred  	%p10, %p8, %p9;
	selp.u32 	%r78, 1, 0, %p10;
	add.s32 	%r79, %r76, %r78;
	add.s32 	%r80, %r121, 2;
	mul.wide.u32 	%rd22, %r80, 4;
	add.s64 	%rd23, %rd1, %rd22;
	ld.global.f32 	%f16, [%rd23];
	sub.f32 	%f17, %f4, %f16;
	abs.f32 	%f18, %f17;
	setp.neu.f32 	%p11, %f16, 0f00000000;
	setp.lt.f32 	%p12, %f18, %f1;
	and.pred  	%p13, %p11, %p12;
	selp.u32 	%r81, 1, 0, %p13;
	add.s32 	%r82, %r79, %r81;
	add.s32 	%r83, %r121, 3;
	mul.wide.u32 	%rd24, %r83, 4;
	add.s64 	%rd25, %rd1, %rd24;
	ld.global.f32 	%f19, [%rd25];
	sub.f32 	%f20, %f4, %f19;
	abs.f32 	%f21, %f20;
	setp.neu.f32 	%p14, %f19, 0f00000000;
	setp.lt.f32 	%p15, %f21, %f1;
	and.pred  	%p16, %p14, %p15;
	selp.u32 	%r84, 1, 0, %p16;
	add.s32 	%r85, %r82, %r84;
	add.s32 	%r86, %r121, 4;
	mul.wide.u32 	%rd26, %r86, 4;
	add.s64 	%rd27, %rd1, %rd26;
	ld.global.f32 	%f22, [%rd27];
	sub.f32 	%f23, %f4, %f22;
	abs.f32 	%f24, %f23;
	setp.neu.f32 	%p17, %f22, 0f00000000;
	setp.lt.f32 	%p18, %f24, %f1;
	and.pred  	%p19, %p17, %p18;
	selp.u32 	%r87, 1, 0, %p19;
	add.s32 	%r88, %r85, %r87;
	add.s32 	%r89, %r121, 5;
	mul.wide.u32 	%rd28, %r89, 4;
	add.s64 	%rd29, %rd1, %rd28;
	ld.global.f32 	%f25, [%rd29];
	sub.f32 	%f26, %f4, %f25;
	abs.f32 	%f27, %f26;
	setp.neu.f32 	%p20, %f25, 0f00000000;
	setp.lt.f32 	%p21, %f27, %f1;
	and.pred  	%p22, %p20, %p21;
	selp.u32 	%r90, 1, 0, %p22;
	add.s32 	%r91, %r88, %r90;
	add.s32 	%r92, %r121, 6;
	mul.wide.u32 	%rd30, %r92, 4;
	add.s64 	%rd31, %rd1, %rd30;
	ld.global.f32 	%f28, [%rd31];
	sub.f32 	%f29, %f4, %f28;
	abs.f32 	%f30, %f29;
	setp.neu.f32 	%p23, %f28, 0f00000000;
	setp.lt.f32 	%p24, %f30, %f1;
	and.pred  	%p25, %p23, %p24;
	selp.u32 	%r93, 1, 0, %p25;
	add.s32 	%r94, %r91, %r93;
	add.s32 	%r95, %r121, 7;
	mul.wide.u32 	%rd32, %r95, 4;
	add.s64 	%rd33, %rd1, %rd32;
	ld.global.f32 	%f31, [%rd33];
	sub.f32 	%f32, %f4, %f31;
	abs.f32 	%f33, %f32;
	setp.neu.f32 	%p26, %f31, 0f00000000;
	setp.lt.f32 	%p27, %f33, %f1;
	and.pred  	%p28, %p26, %p27;
	selp.u32 	%r96, 1, 0, %p28;
	add.s32 	%r133, %r94, %r96;
	add.s32 	%r122, %r122, 8;
	add.s32 	%r121, %r121, 8;
	add.s32 	%r120, %r120, 8;
	setp.ne.s32 	%p29, %r120, 0;
	@%p29 bra 	$L__BB6_6;
	add.s32 	%r128, %r122, -3;
$L__BB6_8:
	setp.eq.s32 	%p30, %r11, 0;
	@%p30 bra 	$L__BB6_16;
	setp.lt.u32 	%p31, %r12, 3;
	@%p31 bra 	$L__BB6_11;
	add.s32 	%r98, %r128, %r20;
	mul.wide.u32 	%rd34, %r98, 4;
	add.s64 	%rd35, %rd1, %rd34;
	ld.global.f32 	%f34, [%rd35];
	sub.f32 	%f35, %f4, %f34;
	abs.f32 	%f36, %f35;
	setp.neu.f32 	%p32, %f34, 0f00000000;
	setp.lt.f32 	%p33, %f36, %f1;
	and.pred  	%p34, %p32, %p33;
	selp.u32 	%r99, 1, 0, %p34;
	add.s32 	%r100, %r133, %r99;
	add.s32 	%r101, %r98, 1;
	mul.wide.u32 	%rd36, %r101, 4;
	add.s64 	%rd37, %rd1, %rd36;
	ld.global.f32 	%f37, [%rd37];
	sub.f32 	%f38, %f4, %f37;
	abs.f32 	%f39, %f38;
	setp.neu.f32 	%p35, %f37, 0f00000000;
	setp.lt.f32 	%p36, %f39, %f1;
	and.pred  	%p37, %p35, %p36;
	selp.u32 	%r102, 1, 0, %p37;
	add.s32 	%r103, %r100, %r102;
	add.s32 	%r104, %r98, 2;
	mul.wide.u32 	%rd38, %r104, 4;
	add.s64 	%rd39, %rd1, %rd38;
	ld.global.f32 	%f40, [%rd39];
	sub.f32 	%f41, %f4, %f40;
	abs.f32 	%f42, %f41;
	setp.neu.f32 	%p38, %f40, 0f00000000;
	setp.lt.f32 	%p39, %f42, %f1;
	and.pred  	%p40, %p38, %p39;
	selp.u32 	%r105, 1, 0, %p40;
	add.s32 	%r106, %r103, %r105;
	add.s32 	%r107, %r98, 3;
	mul.wide.u32 	%rd40, %r107, 4;
	add.s64 	%rd41, %rd1, %rd40;
	ld.global.f32 	%f43, [%rd41];
	sub.f32 	%f44, %f4, %f43;
	abs.f32 	%f45, %f44;
	setp.neu.f32 	%p41, %f43, 0f00000000;
	setp.lt.f32 	%p42, %f45, %f1;
	and.pred  	%p43, %p41, %p42;
	selp.u32 	%r108, 1, 0, %p43;
	add.s32 	%r133, %r106, %r108;
	add.s32 	%r128, %r128, 4;
$L__BB6_11:
	setp.eq.s32 	%p44, %r13, 0;
	@%p44 bra 	$L__BB6_16;
	setp.eq.s32 	%p45, %r13, 1;
	@%p45 bra 	$L__BB6_14;
	add.s32 	%r110, %r128, %r20;
	mul.wide.u32 	%rd42, %r110, 4;
	add.s64 	%rd43, %rd1, %rd42;
	ld.global.f32 	%f46, [%rd43];
	sub.f32 	%f47, %f4, %f46;
	abs.f32 	%f48, %f47;
	setp.neu.f32 	%p46, %f46, 0f00000000;
	setp.lt.f32 	%p47, %f48, %f1;
	and.pred  	%p48, %p46, %p47;
	selp.u32 	%r111, 1, 0, %p48;
	add.s32 	%r112, %r133, %r111;
	add.s32 	%r113, %r110, 1;
	mul.wide.u32 	%rd44, %r113, 4;
	add.s64 	%rd45, %rd1, %rd44;
	ld.global.f32 	%f49, [%rd45];
	sub.f32 	%f50, %f4, %f49;
	abs.f32 	%f51, %f50;
	setp.neu.f32 	%p49, %f49, 0f00000000;
	setp.lt.f32 	%p50, %f51, %f1;
	and.pred  	%p51, %p49, %p50;
	selp.u32 	%r114, 1, 0, %p51;
	add.s32 	%r133, %r112, %r114;
	add.s32 	%r128, %r128, 2;
$L__BB6_14:
	setp.eq.s32 	%p52, %r15, 0;
	@%p52 bra 	$L__BB6_16;
	add.s32 	%r115, %r128, %r20;
	mul.wide.u32 	%rd46, %r115, 4;
	add.s64 	%rd47, %rd1, %rd46;
	ld.global.f32 	%f52, [%rd47];
	sub.f32 	%f53, %f4, %f52;
	abs.f32 	%f54, %f53;
	setp.neu.f32 	%p53, %f52, 0f00000000;
	setp.lt.f32 	%p54, %f54, %f1;
	and.pred  	%p55, %p53, %p54;
	selp.u32 	%r116, 1, 0, %p55;
	add.s32 	%r133, %r133, %r116;
$L__BB6_16:
	setp.le.s32 	%p56, %r133, %r3;
	add.s32 	%r118, %r118, 1;
	setp.lt.u32 	%p57, %r118, %r8;
	and.pred  	%p58, %p56, %p57;
	@%p58 bra 	$L__BB6_3;
$L__BB6_17:
	setp.gt.s32 	%p59, %r133, %r3;
	@%p59 bra 	$L__BB6_19;
	mov.b32 	%r117, 0;
	st.global.u32 	[%rd2], %r117;
$L__BB6_19:
	ret;

}
	// .globl	_Z16depth_avg_filterPfPiS0_S0_S_
.visible .entry _Z16depth_avg_filterPfPiS0_S0_S_(
	.param .u64 .ptr .align 1 _Z16depth_avg_filterPfPiS0_S0_S__param_0,
	.param .u64 .ptr .align 1 _Z16depth_avg_filterPfPiS0_S0_S__param_1,
	.param .u64 .ptr .align 1 _Z16depth_avg_filterPfPiS0_S0_S__param_2,
	.param .u64 .ptr .align 1 _Z16depth_avg_filterPfPiS0_S0_S__param_3,
	.param .u64 .ptr .align 1 _Z16depth_avg_filterPfPiS0_S0_S__param_4
)
{
	.local .align 8 .b8 	__local_depot7[24];
	.reg .b64 	%SP;
	.reg .b64 	%SPL;
	.reg .pred 	%p<28>;
	.reg .b32 	%r<28>;
	.reg .b32 	%f<60>;
	.reg .b64 	%rd<27>;

	mov.u64 	%SPL, __local_depot7;
	ld.param.u64 	%rd4, [_Z16depth_avg_filterPfPiS0_S0_S__param_0];
	ld.param.u64 	%rd5, [_Z16depth_avg_filterPfPiS0_S0_S__param_1];
	ld.param.u64 	%rd6, [_Z16depth_avg_filterPfPiS0_S0_S__param_2];
	ld.param.u64 	%rd7, [_Z16depth_avg_filterPfPiS0_S0_S__param_3];
	ld.param.u64 	%rd8, [_Z16depth_avg_filterPfPiS0_S0_S__param_4];
	cvta.to.global.u64 	%rd1, %rd4;
	cvta.to.global.u64 	%rd9, %rd8;
	cvta.to.global.u64 	%rd10, %rd7;
	cvta.to.global.u64 	%rd11, %rd6;
	cvta.to.global.u64 	%rd12, %rd5;
	add.u64 	%rd2, %SPL, 0;
	ld.global.u32 	%r1, [%rd12];
	ld.global.u32 	%r2, [%rd11];
	ld.global.u32 	%r3, [%rd10];
	ld.global.f32 	%f1, [%rd9];
	mov.b32 	%r11, 1061997773;
	st.local.u32 	[%rd2+4], %r11;
	mov.f32 	%f26, 0f3F000000;
	mov.f32 	%f27, 0f3F19999A;
	st.local.v2.f32 	[%rd2+8], {%f27, %f26};
	mov.f32 	%f28, 0f3E4CCCCD;
	mov.f32 	%f29, 0f3ECCCCCD;
	st.local.v2.f32 	[%rd2+16], {%f29, %f28};
	mov.u32 	%r12, %tid.x;
	mov.u32 	%r13, %ctaid.x;
	mov.u32 	%r14, %ntid.x;
	mad.lo.s32 	%r15, %r13, %r14, %r12;
	shr.u32 	%r4, %r13, 2;
	rem.s32 	%r5, %r15, %r2;
	mul.wide.s32 	%rd14, %r15, 4;
	add.s64 	%rd3, %rd1, %rd14;
	ld.global.f32 	%f53, [%rd3];
	setp.eq.f32 	%p1, %f53, 0f00000000;
	@%p1 bra 	$L__BB7_13;
	setp.lt.s32 	%p2, %r3, 1;
	mov.f32 	%f54, 0f3F800000;
	@%p2 bra 	$L__BB7_6;
	mul.lo.s32 	%r6, %r2, %r4;
	mov.f32 	%f51, 0f00000000;
	mov.b32 	%r26, 1;
	mov.f32 	%f50, %f53;
	mov.f32 	%f52, %f51;
$L__BB7_3:
	sub.s32 	%r17, %r5, %r26;
	add.s32 	%r18, %r26, %r5;
	add.s32 	%r19, %r17, %r6;
	mul.wide.s32 	%rd15, %r19, 4;
	add.s64 	%rd16, %rd1, %rd15;
	ld.global.f32 	%f6, [%rd16];
	setp.eq.f32 	%p3, %f6, 0f00000000;
	add.s32 	%r20, %r18, %r6;
	mul.wide.s32 	%rd17, %r20, 4;
	add.s64 	%rd18, %rd1, %rd17;
	ld.global.f32 	%f7, [%rd18];
	setp.eq.f32 	%p4, %f7, 0f00000000;
	or.pred  	%p5, %p3, %p4;
	setp.lt.s32 	%p6, %r17, 1;
	or.pred  	%p7, %p6, %p5;
	setp.ge.s32 	%p8, %r18, %r2;
	or.pred  	%p9, %p8, %p7;
	sub.f32 	%f32, %f6, %f53;
	abs.f32 	%f33, %f32;
	setp.geu.f32 	%p10, %f33, %f1;
	or.pred  	%p11, %p9, %p10;
	sub.f32 	%f34, %f7, %f53;
	abs.f32 	%f35, %f34;
	setp.geu.f32 	%p12, %f35, %f1;
	or.pred  	%p13, %p11, %p12;
	@%p13 bra 	$L__BB7_7;
	mul.wide.u32 	%rd19, %r26, 4;
	add.s64 	%rd20, %rd2, %rd19;
	ld.local.f32 	%f36, [%rd20];
	add.f32 	%f52, %f52, %f36;
	add.f32 	%f51, %f51, %f36;
	add.f32 	%f37, %f7, %f6;
	fma.rn.f32 	%f50, %f36, %f37, %f50;
	add.s32 	%r8, %r26, 1;
	setp.ne.s32 	%p14, %r26, %r3;
	mov.u32 	%r26, %r8;
	@%p14 bra 	$L__BB7_3;
	add.f32 	%f38, %f52, 0f3F800000;
	add.f32 	%f54, %f51, %f38;
	mov.f32 	%f53, %f50;
$L__BB7_6:
	div.rn.f32 	%f39, %f53, %f54;
	st.global.f32 	[%rd3], %f39;
$L__BB7_7:
	setp.lt.s32 	%p15, %r3, 1;
	membar.gl;
	bar.sync 	0;
	ld.global.f32 	%f58, [%rd3];
	mov.f32 	%f59, 0f3F800000;
	@%p15 bra 	$L__BB7_12;
	mov.f32 	%f56, 0f00000000;
	mov.b32 	%r27, 1;
	mov.f32 	%f55, %f58;
	mov.f32 	%f57, %f56;
$L__BB7_9:
	sub.s32 	%r22, %r4, %r27;
	add.s32 	%r23, %r27, %r4;
	mad.lo.s32 	%r24, %r22, %r2, %r5;
	mul.wide.s32 	%rd21, %r24, 4;
	add.s64 	%rd22, %rd1, %rd21;
	ld.global.f32 	%f18, [%rd22];
	setp.eq.f32 	%p16, %f18, 0f00000000;
	mad.lo.s32 	%r25, %r23, %r2, %r5;
	mul.wide.s32 	%rd23, %r25, 4;
	add.s64 	%rd24, %rd1, %rd23;
	ld.global.f32 	%f19, [%rd24];
	setp.eq.f32 	%p17, %f19, 0f00000000;
	or.pred  	%p18, %p16, %p17;
	setp.lt.s32 	%p19, %r22, 1;
	or.pred  	%p20, %p19, %p18;
	setp.ge.s32 	%p21, %r23, %r1;
	or.pred  	%p22, %p21, %p20;
	sub.f32 	%f42, %f18, %f58;
	abs.f32 	%f43, %f42;
	setp.geu.f32 	%p23, %f43, %f1;
	or.pred  	%p24, %p22, %p23;
	sub.f32 	%f44, %f19, %f58;
	abs.f32 	%f45, %f44;
	setp.geu.f32 	%p25, %f45, %f1;
	or.pred  	%p26, %p24, %p25;
	@%p26 bra 	$L__BB7_13;
	mul.wide.u32 	%rd25, %r27, 4;
	add.s64 	%rd26, %rd2, %rd25;
	ld.local.f32 	%f46, [%rd26];
	add.f32 	%f57, %f57, %f46;
	add.f32 	%f56, %f56, %f46;
	add.f32 	%f47, %f19, %f18;
	fma.rn.f32 	%f55, %f46, %f47, %f55;
	add.s32 	%r10, %r27, 1;
	setp.ne.s32 	%p27, %r27, %r3;
	mov.u32 	%r27, %r10;
	@%p27 bra 	$L__BB7_9;
	add.f32 	%f48, %f57, 0f3F800000;
	add.f32 	%f59, %f56, %f48;
	mov.f32 	%f58, %f55;
$L__BB7_12:
	div.rn.f32 	%f49, %f58, %f59;
	st.global.f32 	[%rd3], %f49;
$L__BB7_13:
	ret;

}
	// .globl	_Z26convert_dmap_to_mili_meterPf
.visible .entry _Z26convert_dmap_to_mili_meterPf(
	.param .u64 .ptr .align 1 _Z26convert_dmap_to_mili_meterPf_param_0
)
{
	.reg .b32 	%r<5>;
	.reg .b32 	%f<3>;
	.reg .b64 	%rd<5>;

	ld.param.u64 	%rd1, [_Z26convert_dmap_to_mili_meterPf_param_0];
	cvta.to.global.u64 	%rd2, %rd1;
	mov.u32 	%r1, %tid.x;
	mov.u32 	%r2, %ctaid.x;
	mov.u32 	%r3, %ntid.x;
	mad.lo.s32 	%r4, %r2, %r3, %r1;
	mul.wide.s32 	%rd3, %r4, 4;
	add.s64 	%rd4, %rd2, %rd3;
	ld.global.f32 	%f1, [%rd4];
	mul.f32 	%f2, %f1, 0f447A0000;
	st.global.f32 	[%rd4], %f2;
	ret;

}


// ===== COMPILED SASS (sm_100) =====

	.target	sm_100

	.elftype	@"ET_EXEC"


//--------------------- .note.nv.tkinfo           --------------------------
	.section	.note.nv.tkinfo,"",@"SHT_NOTE"
	.sectionflags	@"SHF_NOTE_NV_TKINFO"
	.tkinfo
        /*0018*/ 	.word	0x00000002
        /*0030*/ 	.string	""
        /*0030*/ 	.string	"ptxas"
        /*0030*/ 	.string	"Cuda compilation tools, release 13.0, V13.0.88"
        /*0030*/ 	.string	"Build cuda_13.0.r13.0/compiler.36424714_0"
        /*0030*/ 	.string	"-arch sm_100 -m 64 "



//--------------------- .note.nv.cuinfo           --------------------------
	.section	.note.nv.cuinfo,"",@"SHT_NOTE"
	.sectionflags	@"SHF_NOTE_NV_CUINFO"
        /*0018*/ 	.short	0x0002
        /*001a*/ 	.short	0x0064
        /*001c*/ 	.short	0x0082
	.zero		2


//--------------------- .nv.info                  --------------------------
	.section	.nv.info,"",@"SHT_CUDA_INFO"
	.align	4


	//----- nvinfo : EIATTR_REGCOUNT
	.align		4
        /*0000*/ 	.byte	0x04, 0x2f
        /*0002*/ 	.short	(.L_1 - .L_0)
	.align		4
.L_0:
        /*0004*/ 	.word	index@(_Z9cuda_testPfS_S_S_)
        /*0008*/ 	.word	0x0000000e


	//----- nvinfo : EIATTR_FRAME_SIZE
	.align		4
.L_1:
        /*000c*/ 	.byte	0x04, 0x11
        /*000e*/ 	.short	(.L_3 - .L_2)
	.align		4
.L_2:
        /*0010*/ 	.word	index@(_Z9cuda_testPfS_S_S_)
        /*0014*/ 	.word	0x00000000


	//----- nvinfo : EIATTR_REGCOUNT
	.align		4
.L_3:
        /*0018*/ 	.byte	0x04, 0x2f
        /*001a*/ 	.short	(.L_5 - .L_4)
	.align		4
.L_4:
        /*001c*/ 	.word	index@(_Z11gray_decodePhS_S_S_PiS0_S0_PsS0_)
        /*0020*/ 	.word	0x00000011


	//----- nvinfo : EIATTR_FRAME_SIZE
	.align		4
.L_5:
        /*0024*/ 	.byte	0x04, 0x11
        /*0026*/ 	.short	(.L_7 - .L_6)
	.align		4
.L_6:
        /*0028*/ 	.word	index@(_Z11gray_decodePhS_S_S_PiS0_S0_PsS0_)
        /*002c*/ 	.word	0x00000000


	//----- nvinfo : EIATTR_REGCOUNT
	.align		4
.L_7:
        /*0030*/ 	.byte	0x04, 0x2f
        /*0032*/ 	.short	(.L_9 - .L_8)
	.align		4
.L_8:
        /*0034*/ 	.word	index@(_Z18phase_shift_decodePhPiS0_PfPsS0_S1_)
        /*0038*/ 	.word	0x00000018


	//----- nvinfo : EIATTR_FRAME_SIZE
	.align		4
.L_9:
        /*003c*/ 	.byte	0x04, 0x11
        /*003e*/ 	.short	(.L_11 - .L_10)
	.align		4
.L_10:
        /*0040*/ 	.word	index@($__internal_5_$__cuda_sm3x_div_rn_noftz_f32_slowpath)
        /*0044*/ 	.word	0x00000000


	//----- nvinfo : EIATTR_FRAME_SIZE
	.align		4
.L_11:
        /*0048*/ 	.byte	0x04, 0x11
        /*004a*/ 	.short	(.L_13 - .L_12)
	.align		4
.L_12:
        /*004c*/ 	.word	index@(_Z18phase_shift_decodePhPiS0_PfPsS0_S1_)
        /*0050*/ 	.word	0x00000000


	//----- nvinfo : EIATTR_REGCOUNT
	.align		4
.L_13:
        /*0054*/ 	.byte	0x04, 0x2f
        /*0056*/ 	.short	(.L_15 - .L_14)
	.align		4
.L_14:
        /*0058*/ 	.word	index@(_Z28rectify_phase_and_belief_mapPfPsS_S_PiS1_S_S0_S_)
        /*005c*/ 	.word	0x00000014


	//----- nvinfo : EIATTR_FRAME_SIZE
	.align		4
.L_15:
        /*0060*/ 	.byte	0x04, 0x11
        /*0062*/ 	.short	(.L_17 - .L_16)
	.align		4
.L_16:
        /*0064*/ 	.word	index@(_Z28rectify_phase_and_belief_mapPfPsS_S_PiS1_S_S0_S_)
        /*0068*/ 	.word	0x00000000


	//----- nvinfo : EIATTR_REGCOUNT
	.align		4
.L_17:
        /*006c*/ 	.byte	0x04, 0x2f
        /*006e*/ 	.short	(.L_19 - .L_18)
	.align		4
.L_18:
        /*0070*/ 	.word	index@(_Z29gen_depth_from_index_matchingPfPiS0_S_S_S_S_S_S_S_PsS1_S_S_S0_)
        /*0074*/ 	.word	0x00000028


	//----- nvinfo : EIATTR_FRAME_SIZE
	.align		4
.L_19:
        /*0078*/ 	.byte	0x04, 0x11
        /*007a*/ 	.short	(.L_21 - .L_20)
	.align		4
.L_20:
        /*007c*/ 	.word	index@($__internal_4_$__cuda_sm3x_div_rn_noftz_f32_slowpath)
        /*0080*/ 	.word	0x00000000


	//----- nvinfo : EIATTR_FRAME_SIZE
	.align		4
.L_21:
        /*0084*/ 	.byte	0x04, 0x11
        /*0086*/ 	.short	(.L_23 - .L_22)
	.align		4
.L_22:
        /*0088*/ 	.word	index@($__internal_3_$__cuda_sm20_div_rn_f64_full)
        /*008c*/ 	.word	0x00000000


	//----- nvinfo : EIATTR_FRAME_SIZE
	.align		4
.L_23:
        /*0090*/ 	.byte	0x04, 0x11
        /*0092*/ 	.short	(.L_25 - .L_24)
	.align		4
.L_24:
        /*0094*/ 	.word	index@(_Z29gen_depth_from_index_matchingPfPiS0_S_S_S_S_S_S_S_PsS1_S_S_S0_)
        /*0098*/ 	.word	0x00000000


	//----- nvinfo : EIATTR_REGCOUNT
	.align		4
.L_25:
        /*009c*/ 	.byte	0x04, 0x2f
        /*009e*/ 	.short	(.L_27 - .L_26)
	.align		4
.L_26:
        /*00a0*/ 	.word	index@(_Z33optimize_dmap_using_sub_pixel_mapPfS_PiS0_S_)
        /*00a4*/ 	.word	0x00000015


	//----- nvinfo : EIATTR_FRAME_SIZE
	.align		4
.L_27:
        /*00a8*/ 	.byte	0x04, 0x11
        /*00aa*/ 	.short	(.L_29 - .L_28)
	.align		4
.L_28:
        /*00ac*/ 	.word	index@($__internal_2_$__cuda_sm3x_div_rn_noftz_f32_slowpath)
        /*00b0*/ 	.word	0x00000000


	//----- nvinfo : EIATTR_FRAME_SIZE
	.align		4
.L_29:
        /*00b4*/ 	.byte	0x04, 0x11
        /*00b6*/ 	.short	(.L_31 - .L_30)
	.align		4
.L_30:
        /*00b8*/ 	.word	index@(_Z33optimize_dmap_using_sub_pixel_mapPfS_PiS0_S_)
        /*00bc*/ 	.word	0x00000000


	//----- nvinfo : EIATTR_REGCOUNT
	.align		4
.L_31:
        /*00c0*/ 	.byte	0x04, 0x2f
        /*00c2*/ 	.short	(.L_33 - .L_32)
	.align		4
.L_32:
        /*00c4*/ 	.word	index@(_Z20flying_points_filterPfS_PiS0_S_S_S0_)
        /*00c8*/ 	.word	0x00000020


	//----- nvinfo : EIATTR_FRAME_SIZE
	.align		4
.L_33:
        /*00cc*/ 	.byte	0x04, 0x11
        /*00ce*/ 	.short	(.L_35 - .L_34)
	.align		4
.L_34:
        /*00d0*/ 	.word	index@($__internal_1_$__cuda_sm3x_div_rn_noftz_f32_slowpath)
        /*00d4*/ 	.word	0x00000000


	//----- nvinfo : EIATTR_FRAME_SIZE
	.align		4
.L_35:
        /*00d8*/ 	.byte	0x04, 0x11
        /*00da*/ 	.short	(.L_37 - .L_36)
	.align		4
.L_36:
        /*00dc*/ 	.word	index@(_Z20flying_points_filterPfS_PiS0_S_S_S0_)
        /*00e0*/ 	.word	0x00000000


	//----- nvinfo : EIATTR_REGCOUNT
	.align		4
.L_37:
        /*00e4*/ 	.byte	0x04, 0x2f
        /*00e6*/ 	.short	(.L_39 - .L_38)
	.align		4
.L_38:
        /*00e8*/ 	.word	index@(_Z16depth_avg_filterPfPiS0_S0_S_)
        /*00ec*/ 	.word	0x00000018


	//----- nvinfo : EIATTR_FRAME_SIZE
	.align		4
.L_39:
        /*00f0*/ 	.byte	0x04, 0x11
        /*00f2*/ 	.short	(.L_41 - .L_40)
	.align		4
.L_40:
        /*00f4*/ 	.word	index@($__internal_0_$__cuda_sm3x_div_rn_noftz_f32_slowpath)
        /*00f8*/ 	.word	0x00000000


	//----- nvinfo : EIATTR_FRAME_SIZE
	.align		4
.L_41:
        /*00fc*/ 	.byte	0x04, 0x11
        /*00fe*/ 	.short	(.L_43 - .L_42)
	.align		4
.L_42:
        /*0100*/ 	.word	index@(_Z16depth_avg_filterPfPiS0_S0_S_)
        /*0104*/ 	.word	0x00000000


	//----- nvinfo : EIATTR_REGCOUNT
	.align		4
.L_43:
        /*0108*/ 	.byte	0x04, 0x2f
        /*010a*/ 	.short	(.L_45 - .L_44)
	.align		4
.L_44:
        /*010c*/ 	.word	index@(_Z26convert_dmap_to_mili_meterPf)
        /*0110*/ 	.word	0x00000008


	//----- nvinfo : EIATTR_FRAME_SIZE
	.align		4
.L_45:
        /*0114*/ 	.byte	0x04, 0x11
        /*0116*/ 	.short	(.L_47 - .L_46)
	.align		4
.L_46:
        /*0118*/ 	.word	index@(_Z26convert_dmap_to_mili_meterPf)
        /*011c*/ 	.word	0x00000000


	//----- nvinfo : EIATTR_MIN_STACK_SIZE
	.align		4
.L_47:
        /*0120*/ 	.byte	0x04, 0x12
        /*0122*/ 	.short	(.L_49 - .L_48)
	.align		4
.L_48:
        /*0124*/ 	.word	index@(_Z26convert_dmap_to_mili_meterPf)
        /*0128*/ 	.word	0x00000000


	//----- nvinfo : EIATTR_MIN_STACK_SIZE
	.align		4
.L_49:
        /*012c*/ 	.byte	0x04, 0x12
        /*012e*/ 	.short	(.L_51 - .L_50)
	.align		4
.L_50:
        /*0130*/ 	.word	index@(_Z16depth_avg_filterPfPiS0_S0_S_)
        /*0134*/ 	.word	0x00000000


	//----- nvinfo : EIATTR_MIN_STACK_SIZE
	.align		4
.L_51:
        /*0138*/ 	.byte	0x04, 0x12
        /*013a*/ 	.short	(.L_53 - .L_52)
	.align		4
.L_52:
        /*013c*/ 	.word	index@(_Z20flying_points_filterPfS_PiS0_S_S_S0_)
        /*0140*/ 	.word	0x00000000


	//----- nvinfo : EIATTR_MIN_STACK_SIZE
	.align		4
.L_53:
        /*0144*/ 	.byte	0x04, 0x12
        /*0146*/ 	.short	(.L_55 - .L_54)
	.align		4
.L_54:
        /*0148*/ 	.word	index@(_Z33optimize_dmap_using_sub_pixel_mapPfS_PiS0_S_)
        /*014c*/ 	.word	0x00000000


	//----- nvinfo : EIATTR_MIN_STACK_SIZE
	.align		4
.L_55:
        /*0150*/ 	.byte	0x04, 0x12
        /*0152*/ 	.short	(.L_57 - .L_56)
	.align		4
.L_56:
        /*0154*/ 	.word	index@(_Z29gen_depth_from_index_matchingPfPiS0_S_S_S_S_S_S_S_PsS1_S_S_S0_)
        /*0158*/ 	.word	0x00000000


	//----- nvinfo : EIATTR_MIN_STACK_SIZE
	.align		4
.L_57:
        /*015c*/ 	.byte	0x04, 0x12
        /*015e*/ 	.short	(.L_59 - .L_58)
	.align		4
.L_58:
        /*0160*/ 	.word	index@(_Z28rectify_phase_and_belief_mapPfPsS_S_PiS1_S_S0_S_)
        /*0164*/ 	.word	0x00000000


	//----- nvinfo : EIATTR_MIN_STACK_SIZE
	.align		4
.L_59:
        /*0168*/ 	.byte	0x04, 0x12
        /*016a*/ 	.short	(.L_61 - .L_60)
	.align		4
.L_60:
        /*016c*/ 	.word	index@(_Z18phase_shift_decodePhPiS0_PfPsS0_S1_)
        /*0170*/ 	.word	0x00000000


	//----- nvinfo : EIATTR_MIN_STACK_SIZE
	.align		4
.L_61:
        /*0174*/ 	.byte	0x04, 0x12
        /*0176*/ 	.short	(.L_63 - .L_62)
	.align		4
.L_62:
        /*0178*/ 	.word	index@(_Z11gray_decodePhS_S_S_PiS0_S0_PsS0_)
        /*017c*/ 	.word	0x00000000


	//----- nvinfo : EIATTR_MIN_STACK_SIZE
	.align		4
.L_63:
        /*0180*/ 	.byte	0x04, 0x12
        /*0182*/ 	.short	(.L_65 - .L_64)
	.align		4
.L_64:
        /*0184*/ 	.word	index@(_Z9cuda_testPfS_S_S_)
        /*0188*/ 	.word	0x00000000
.L_65:


//--------------------- .nv.compat                --------------------------
	.section	.nv.compat,"",@"SHT_CUDA_COMPAT_INFO"
	.align	4
        /*0000*/ 	.byte	0x02, 0x09, 0x00, 0x00, 0x02, 0x02, 0x01, 0x00, 0x02, 0x05, 0x05, 0x00, 0x03, 0x07, 0x01, 0x01
        /*0010*/ 	.byte	0x02, 0x03, 0x00, 0x00, 0x02, 0x06, 0x01, 0x00, 0x04, 0x0b, 0x08, 0x00, 0x01, 0x00, 0x00, 0x00
        /*0020*/ 	.byte	0x00, 0x00, 0x00, 0x00


//--------------------- .nv.info._Z26convert_dmap_to_mili_meterPf --------------------------
	.section	.nv.info._Z26convert_dmap_to_mili_meterPf,"",@"SHT_CUDA_INFO"
	.sectionflags	@""
	.align	4


	//----- nvinfo : EIATTR_CUDA_API_VERSION
	.align		4
        /*0000*/ 	.byte	0x04, 0x37
        /*0002*/ 	.short	(.L_67 - .L_66)
.L_66:
        /*0004*/ 	.word	0x00000082


	//----- nvinfo : EIATTR_KPARAM_INFO
	.align		4
.L_67:
        /*0008*/ 	.byte	0x04, 0x17
        /*000a*/ 	.short	(.L_69 - .L_68)
.L_68:
        /*000c*/ 	.word	0x00000000
        /*0010*/ 	.short	0x0000
        /*0012*/ 	.short	0x0000
        /*0014*/ 	.byte	0x00, 0xf5, 0x21, 0x00


	//----- nvinfo : EIATTR_SPARSE_MMA_MASK
	.align		4
.L_69:
        /*0018*/ 	.byte	0x03, 0x50
        /*001a*/ 	.short	0x0000


	//----- nvinfo : EIATTR_MAXREG_COUNT
	.align		4
        /*001c*/ 	.byte	0x03, 0x1b
        /*001e*/ 	.short	0x00ff


	//----- nvinfo : EIATTR_MERCURY_ISA_VERSION
	.align		4
        /*0020*/ 	.byte	0x03, 0x5f
        /*0022*/ 	.short	0x0101


	//----- nvinfo : EIATTR_VRC_CTA_INIT_COUNT
	.align		4
        /*0024*/ 	.byte	0x02, 0x4a
	.zero		1
	.zero		1


	//----- nvinfo : EIATTR_EXIT_INSTR_OFFSETS
	.align		4
        /*0028*/ 	.byte	0x04, 0x1c
        /*002a*/ 	.short	(.L_71 - .L_70)


	//   ....[0]....
.L_70:
        /*002c*/ 	.word	0x000000b0


	//----- nvinfo : EIATTR_CBANK_PARAM_SIZE
	.align		4
.L_71:
        /*0030*/ 	.byte	0x03, 0x19
        /*0032*/ 	.short	0x0008


	//----- nvinfo : EIATTR_PARAM_CBANK
	.align		4
        /*0034*/ 	.byte	0x04, 0x0a
        /*0036*/ 	.short	(.L_73 - .L_72)
	.align		4
.L_72:
        /*0038*/ 	.word	index@(.nv.constant0._Z26convert_dmap_to_mili_meterPf)
        /*003c*/ 	.short	0x0380
        /*003e*/ 	.short	0x0008


	//----- nvinfo : EIATTR_SW_WAR
	.align		4
.L_73:
        /*0040*/ 	.byte	0x04, 0x36
        /*0042*/ 	.short	(.L_75 - .L_74)
.L_74:
        /*0044*/ 	.word	0x00000008
.L_75:


//--------------------- .nv.info._Z16depth_avg_filterPfPiS0_S0_S_ --------------------------
	.section	.nv.info._Z16depth_avg_filterPfPiS0_S0_S_,"",@"SHT_CUDA_INFO"
	.sectionflags	@""
	.align	4


	//----- nvinfo : EIATTR_CUDA_API_VERSION
	.align		4
        /*0000*/ 	.byte	0x04, 0x37
        /*0002*/ 	.short	(.L_77 - .L_76)
.L_76:
        /*0004*/ 	.word	0x00000082


	//----- nvinfo : EIATTR_KPARAM_INFO
	.align		4
.L_77:
        /*0008*/ 	.byte	0x04, 0x17
        /*000a*/ 	.short	(.L_79 - .L_78)
.L_78:
        /*000c*/ 	.word	0x00000000
        /*0010*/ 	.short	0x0004
        /*0012*/ 	.short	0x0020
        /*0014*/ 	.byte	0x00, 0xf5, 0x21, 0x00


	//----- nvinfo : EIATTR_KPARAM_INFO
	.align		4
.L_79:
        /*0018*/ 	.byte	0x04, 0x17
        /*001a*/ 	.short	(.L_81 - .L_80)
.L_80:
        /*001c*/ 	.word	0x00000000
        /*0020*/ 	.short	0x0003
        /*0022*/ 	.short	0x0018
        /*0024*/ 	.byte	0x00, 0xf5, 0x21, 0x00


	//----- nvinfo : EIATTR_KPARAM_INFO
	.align		4
.L_81:
        /*0028*/ 	.byte	0x04, 0x17
        /*002a*/ 	.short	(.L_83 - .L_82)
.L_82:
        /*002c*/ 	.word	0x00000000
        /*0030*/ 	.short	0x0002
        /*0032*/ 	.short	0x0010
        /*0034*/ 	.byte	0x00, 0xf5, 0x21, 0x00


	//----- nvinfo : EIATTR_KPARAM_INFO
	.align		4
.L_83:
        /*0038*/ 	.byte	0x04, 0x17
        /*003a*/ 	.short	(.L_85 - .L_84)
.L_84:
        /*003c*/ 	.word	0x00000000
        /*0040*/ 	.short	0x0001
        /*0042*/ 	.short	0x0008
        /*0044*/ 	.byte	0x00, 0xf5, 0x21, 0x00


	//----- nvinfo : EIATTR_KPARAM_INFO
	.align		4
.L_85:
        /*0048*/ 	.byte	0x04, 0x17
        /*004a*/ 	.short	(.L_87 - .L_86)
.L_86:
        /*004c*/ 	.word	0x00000000
        /*0050*/ 	.short	0x0000
        /*0052*/ 	.short	0x0000
        /*0054*/ 	.byte	0x00, 0xf5, 0x21, 0x00


	//----- nvinfo : EIATTR_SPARSE_MMA_MASK
	.align		4
.L_87:
        /*0058*/ 	.byte	0x03, 0x50
        /*005a*/ 	.short	0x0000


	//----- nvinfo : EIATTR_MAXREG_COUNT
	.align		4
        /*005c*/ 	.byte	0x03, 0x1b
        /*005e*/ 	.short	0x00ff


	//----- nvinfo : EIATTR_NUM_BARRIERS
	.align		4
        /*0060*/ 	.byte	0x02, 0x4c
        /*0062*/ 	.byte	0x01
	.zero		1


	//----- nvinfo : EIATTR_MERCURY_ISA_VERSION
	.align		4
        /*0064*/ 	.byte	0x03, 0x5f
        /*0066*/ 	.short	0x0101


	//----- nvinfo : EIATTR_VRC_CTA_INIT_COUNT
	.align		4
        /*0068*/ 	.byte	0x02, 0x4a
	.zero		1
	.zero		1


	//----- nvinfo : EIATTR_EXIT_INSTR_OFFSETS
	.align		4
        /*006c*/ 	.byte	0x04, 0x1c
        /*006e*/ 	.short	(.L_89 - .L_88)


	//   ....[0]....
.L_88:
        /*0070*/ 	.word	0x000000c0


	//   ....[1]....
        /*0074*/ 	.word	0x000008c0


	//   ....[2]....
        /*0078*/ 	.word	0x00000b30


	//----- nvinfo : EIATTR_CRS_STACK_SIZE
	.align		4
.L_89:
        /*007c*/ 	.byte	0x04, 0x1e
        /*007e*/ 	.short	(.L_91 - .L_90)
.L_90:
        /*0080*/ 	.word	0x00000000


	//----- nvinfo : EIATTR_CBANK_PARAM_SIZE
	.align		4
.L_91:
        /*0084*/ 	.byte	0x03, 0x19
        /*0086*/ 	.short	0x0028


	//----- nvinfo : EIATTR_PARAM_CBANK
	.align		4
        /*0088*/ 	.byte	0x04, 0x0a
        /*008a*/ 	.short	(.L_93 - .L_92)
	.align		4
.L_92:
        /*008c*/ 	.word	index@(.nv.constant0._Z16depth_avg_filterPfPiS0_S0_S_)
        /*0090*/ 	.short	0x0380
        /*0092*/ 	.short	0x0028


	//----- nvinfo : EIATTR_SW_WAR
	.align		4
.L_93:
        /*0094*/ 	.byte	0x04, 0x36
        /*0096*/ 	.short	(.L_95 - .L_94)
.L_94:
        /*0098*/ 	.word	0x00000008
.L_95:


//--------------------- .nv.info._Z20flying_points_filterPfS_PiS0_S_S_S0_ --------------------------
	.section	.nv.info._Z20flying_points_filterPfS_PiS0_S_S_S0_,"",@"SHT_CUDA_INFO"
	.sectionflags	@""
	.align	4


	//----- nvinfo : EIATTR_CUDA_API_VERSION
	.align		4
        /*0000*/ 	.byte	0x04, 0x37
        /*0002*/ 	.short	(.L_97 - .L_96)
.L_96:
        /*0004*/ 	.word	0x00000082


	//----- nvinfo : EIATTR_KPARAM_INFO
	.align		4
.L_97:
        /*0008*/ 	.byte	0x04, 0x17
        /*000a*/ 	.short	(.L_99 - .L_98)
.L_98:
        /*000c*/ 	.word	0x00000000
        /*0010*/ 	.short	0x0006
        /*0012*/ 	.short	0x0030
        /*0014*/ 	.byte	0x00, 0xf5, 0x21, 0x00


	//----- nvinfo : EIATTR_KPARAM_INFO
	.align		4
.L_99:
        /*0018*/ 	.byte	0x04, 0x17
        /*001a*/ 	.short	(.L_101 - .L_100)
.L_100:
        /*001c*/ 	.word	0x00000000
        /*0020*/ 	.short	0x0005
        /*0022*/ 	.short	0x0028
        /*0024*/ 	.byte	0x00, 0xf5, 0x21, 0x00


	//----- nvinfo : EIATTR_KPARAM_INFO
	.align		4
.L_101:
        /*0028*/ 	.byte	0x04, 0x17
        /*002a*/ 	.short	(.L_103 - .L_102)
.L_102:
        /*002c*/ 	.word	0x00000000
        /*0030*/ 	.short	0x0004
        /*0032*/ 	.short	0x0020
        /*0034*/ 	.byte	0x00, 0xf5, 0x21, 0x00


	//----- nvinfo : EIATTR_KPARAM_INFO
	.align		4
.L_103:
        /*0038*/ 	.byte	0x04, 0x17
        /*003a*/ 	.short	(.L_105 - .L_104)
.L_104:
        /*003c*/ 	.word	0x00000000
        /*0040*/ 	.short	0x0003
        /*0042*/ 	.short	0x0018
        /*0044*/ 	.byte	0x00, 0xf5, 0x21, 0x00


	//----- nvinfo : EIATTR_KPARAM_INFO
	.align		4
.L_105:
        /*0048*/ 	.byte	0x04, 0x17
        /*004a*/ 	.short	(.L_107 - .L_106)
.L_106:
        /*004c*/ 	.word	0x00000000
        /*0050*/ 	.short	0x0002
        /*0052*/ 	.short	0x0010
        /*0054*/ 	.byte	0x00, 0xf5, 0x21, 0x00


	//----- nvinfo : EIATTR_KPARAM_INFO
	.align		4
.L_107:
        /*0058*/ 	.byte	0x04, 0x17
        /*005a*/ 	.short	(.L_109 - .L_108)
.L_108:
        /*005c*/ 	.word	0x00000000
        /*0060*/ 	.short	0x0001
        /*0062*/ 	.short	0x0008
        /*0064*/ 	.byte	0x00, 0xf5, 0x21, 0x00


	//----- nvinfo : EIATTR_KPARAM_INFO
	.align		4
.L_109:
        /*0068*/ 	.byte	0x04, 0x17
        /*006a*/ 	.short	(.L_111 - .L_110)
.L_110:
        /*006c*/ 	.word	0x00000000
        /*0070*/ 	.short	0x0000
        /*0072*/ 	.short	0x0000
        /*0074*/ 	.byte	0x00, 0xf5, 0x21, 0x00


	//----- nvinfo : EIATTR_SPARSE_MMA_MASK
	.align		4
.L_111:
        /*0078*/ 	.byte	0x03, 0x50
        /*007a*/ 	.short	0x0000


	//----- nvinfo : EIATTR_MAXREG_COUNT
	.align		4
        /*007c*/ 	.byte	0x03, 0x1b
        /*007e*/ 	.short	0x00ff


	//----- nvinfo : EIATTR_MERCURY_ISA_VERSION
	.align		4
        /*0080*/ 	.byte	0x03, 0x5f
        /*0082*/ 	.short	0x0101


	//----- nvinfo : EIATTR_VRC_CTA_INIT_COUNT
	.align		4
        /*0084*/ 	.byte	0x02, 0x4a
	.zero		1
	.zero		1


	//----- nvinfo : EIATTR_EXIT_INSTR_OFFSETS
	.align		4
        /*0088*/ 	.byte	0x04, 0x1c
        /*008a*/ 	.short	(.L_113 - .L_112)


	//   ....[0]....
.L_112:
        /*008c*/ 	.word	0x00000180


	//   ....[1]....
        /*0090*/ 	.word	0x000011a0


	//   ....[2]....
        /*0094*/ 	.word	0x000011c0


	//----- nvinfo : EIATTR_CRS_STACK_SIZE
	.align		4
.L_113:
        /*0098*/ 	.byte	0x04, 0x1e
        /*009a*/ 	.short	(.L_115 - .L_114)
.L_114:
        /*009c*/ 	.word	0x00000000


	//----- nvinfo : EIATTR_CBANK_PARAM_SIZE
	.align		4
.L_115:
        /*00a0*/ 	.byte	0x03, 0x19
        /*00a2*/ 	.short	0x0038


	//----- nvinfo : EIATTR_PARAM_CBANK
	.align		4
        /*00a4*/ 	.byte	0x04, 0x0a
        /*00a6*/ 	.short	(.L_117 - .L_116)
	.align		4
.L_116:
        /*00a8*/ 	.word	index@(.nv.constant0._Z20flying_points_filterPfS_PiS0_S_S_S0_)
        /*00ac*/ 	.short	0x0380
        /*00ae*/ 	.short	0x0038


	//----- nvinfo : EIATTR_SW_WAR
	.align		4
.L_117:
        /*00b0*/ 	.byte	0x04, 0x36
        /*00b2*/ 	.short	(.L_119 - .L_118)
.L_118:
        /*00b4*/ 	.word	0x00000008
.L_119:


//--------------------- .nv.info._Z33optimize_dmap_using_sub_pixel_mapPfS_PiS0_S_ --------------------------
	.section	.nv.info._Z33optimize_dmap_using_sub_pixel_mapPfS_PiS0_S_,"",@"SHT_CUDA_INFO"
	.sectionflags	@""
	.align	4


	//----- nvinfo : EIATTR_CUDA_API_VERSION
	.align		4
        /*0000*/ 	.byte	0x04, 0x37
        /*0002*/ 	.short	(.L_121 - .L_120)
.L_120:
        /*0004*/ 	.word	0x00000082


	//----- nvinfo : EIATTR_KPARAM_INFO
	.align		4
.L_121:
        /*0008*/ 	.byte	0x04, 0x17
        /*000a*/ 	.short	(.L_123 - .L_122)
.L_122:
        /*000c*/ 	.word	0x00000000
        /*0010*/ 	.short	0x0004
        /*0012*/ 	.short	0x0020
        /*0014*/ 	.byte	0x00, 0xf5, 0x21, 0x00


	//----- nvinfo : EIATTR_KPARAM_INFO
	.align		4
.L_123:
        /*0018*/ 	.byte	0x04, 0x17
        /*001a*/ 	.short	(.L_125 - .L_124)
.L_124:
        /*001c*/ 	.word	0x00000000
        /*0020*/ 	.short	0x0003
        /*0022*/ 	.short	0x0018
        /*0024*/ 	.byte	0x00, 0xf5, 0x21, 0x00


	//----- nvinfo : EIATTR_KPARAM_INFO
	.align		4
.L_125:
        /*0028*/ 	.byte	0x04, 0x17
        /*002a*/ 	.short	(.L_127 - .L_126)
.L_126:
        /*002c*/ 	.word	0x00000000
        /*0030*/ 	.short	0x0002
        /*0032*/ 	.short	0x0010
        /*0034*/ 	.byte	0x00, 0xf5, 0x21, 0x00


	//----- nvinfo : EIATTR_KPARAM_INFO
	.align		4
.L_127:
        /*0038*/ 	.byte	0x04, 0x17
        /*003a*/ 	.short	(.L_129 - .L_128)
.L_128:
        /*003c*/ 	.word	0x00000000
        /*0040*/ 	.short	0x0001
        /*0042*/ 	.short	0x0008
        /*0044*/ 	.byte	0x00, 0xf5, 0x21, 0x00


	//----- nvinfo : EIATTR_KPARAM_INFO
	.align		4
.L_129:
        /*0048*/ 	.byte	0x04, 0x17
        /*004a*/ 	.short	(.L_131 - .L_130)
.L_130:
        /*004c*/ 	.word	0x00000000
        /*0050*/ 	.short	0x0000
        /*0052*/ 	.short	0x0000
        /*0054*/ 	.byte	0x00, 0xf5, 0x21, 0x00


	//----- nvinfo : EIATTR_SPARSE_MMA_MASK
	.align		4
.L_131:
        /*0058*/ 	.byte	0x03, 0x50
        /*005a*/ 	.short	0x0000


	//----- nvinfo : EIATTR_MAXREG_COUNT
	.align		4
        /*005c*/ 	.byte	0x03, 0x1b
        /*005e*/ 	.short	0x00ff


	//----- nvinfo : EIATTR_MERCURY_ISA_VERSION
	.align		4
        /*0060*/ 	.byte	0x03, 0x5f
        /*0062*/ 	.short	0x0101


	//----- nvinfo : EIATTR_VRC_CTA_INIT_COUNT
	.align		4
        /*0064*/ 	.byte	0x02, 0x4a
	.zero		1
	.zero		1


	//----- nvinfo : EIATTR_EXIT_INSTR_OFFSETS
	.align		4
        /*0068*/ 	.byte	0x04, 0x1c
        /*006a*/ 	.short	(.L_133 - .L_132)


	//   ....[0]....
.L_132:
        /*006c*/ 	.word	0x00000290


	//   ....[1]....
        /*0070*/ 	.word	0x000006c0


	//   ....[2]....
        /*0074*/ 	.word	0x00000700


	//----- nvinfo : EIATTR_CRS_STACK_SIZE
	.align		4
.L_133:
        /*0078*/ 	.byte	0x04, 0x1e
        /*007a*/ 	.short	(.L_135 - .L_134)
.L_134:
        /*007c*/ 	.word	0x00000000


	//----- nvinfo : EIATTR_CBANK_PARAM_SIZE
	.align		4
.L_135:
        /*0080*/ 	.byte	0x03, 0x19
        /*0082*/ 	.short	0x0028


	//----- nvinfo : EIATTR_PARAM_CBANK
	.align		4
        /*0084*/ 	.byte	0x04, 0x0a
        /*0086*/ 	.short	(.L_137 - .L_136)
	.align		4
.L_136:
        /*0088*/ 	.word	index@(.nv.constant0._Z33optimize_dmap_using_sub_pixel_mapPfS_PiS0_S_)
        /*008c*/ 	.short	0x0380
        /*008e*/ 	.short	0x0028


	//----- nvinfo : EIATTR_SW_WAR
	.align		4
.L_137:
        /*0090*/ 	.byte	0x04, 0x36
        /*0092*/ 	.short	(.L_139 - .L_138)
.L_138:
        /*0094*/ 	.word	0x00000008
.L_139:


//--------------------- .nv.info._Z29gen_depth_from_index_matchingPfPiS0_S_S_S_S_S_S_S_PsS1_S_S_S0_ --------------------------
	.section	.nv.info._Z29gen_depth_from_index_matchingPfPiS0_S_S_S_S_S_S_S_PsS1_S_S_S0_,"",@"SHT_CUDA_INFO"
	.sectionflags	@""
	.align	4


	//----- nvinfo : EIATTR_CUDA_API_VERSION
	.align		4
        /*0000*/ 	.byte	0x04, 0x37
        /*0002*/ 	.short	(.L_141 - .L_140)
.L_140:
        /*0004*/ 	.word	0x00000082


	//----- nvinfo : EIATTR_KPARAM_INFO
	.align		4
.L_141:
        /*0008*/ 	.byte	0x04, 0x17
        /*000a*/ 	.short	(.L_143 - .L_142)
.L_142:
        /*000c*/ 	.word	0x00000000
        /*0010*/ 	.short	0x000e
        /*0012*/ 	.short	0x0070
        /*0014*/ 	.byte	0x00, 0xf5, 0x21, 0x00


	//----- nvinfo : EIATTR_KPARAM_INFO
	.align		4
.L_143:
        /*0018*/ 	.byte	0x04, 0x17
        /*001a*/ 	.short	(.L_145 - .L_144)
.L_144:
        /*001c*/ 	.word	0x00000000
        /*0020*/ 	.short	0x000d
        /*0022*/ 	.short	0x0068
        /*0024*/ 	.byte	0x00, 0xf5, 0x21, 0x00


	//----- nvinfo : EIATTR_KPARAM_INFO
	.align		4
.L_145:
        /*0028*/ 	.byte	0x04, 0x17
        /*002a*/ 	.short	(.L_147 - .L_146)
.L_146:
        /*002c*/ 	.word	0x00000000
        /*0030*/ 	.short	0x000c
        /*0032*/ 	.short	0x0060
        /*0034*/ 	.byte	0x00, 0xf5, 0x21, 0x00


	//----- nvinfo : EIATTR_KPARAM_INFO
	.align		4
.L_147:
        /*0038*/ 	.byte	0x04, 0x17
        /*003a*/ 	.short	(.L_149 - .L_148)
.L_148:
        /*003c*/ 	.word	0x00000000
        /*0040*/ 	.short	0x000b
        /*0042*/ 	.short	0x0058
        /*0044*/ 	.byte	0x00, 0xf5, 0x21, 0x00


	//----- nvinfo : EIATTR_KPARAM_INFO
	.align		4
.L_149:
        /*0048*/ 	.byte	0x04, 0x17
        /*004a*/ 	.short	(.L_151 - .L_150)
.L_150:
        /*004c*/ 	.word	0x00000000
        /*0050*/ 	.short	0x000a
        /*0052*/ 	.short	0x0050
        /*0054*/ 	.byte	0x00, 0xf5, 0x21, 0x00


	//----- nvinfo : EIATTR_KPARAM_INFO
	.align		4
.L_151:
        /*0058*/ 	.byte	0x04, 0x17
        /*005a*/ 	.short	(.L_153 - .L_152)
.L_152:
        /*005c*/ 	.word	0x00000000
        /*0060*/ 	.short	0x0009
        /*0062*/ 	.short	0x0048
        /*0064*/ 	.byte	0x00, 0xf5, 0x21, 0x00


	//----- nvinfo : EIATTR_KPARAM_INFO
	.align		4
.L_153:
        /*0068*/ 	.byte	0x04, 0x17
        /*006a*/ 	.short	(.L_155 - .L_154)
.L_154:
        /*006c*/ 	.word	0x00000000
        /*0070*/ 	.short	0x0008
        /*0072*/ 	.short	0x0040
        /*0074*/ 	.byte	0x00, 0xf5, 0x21, 0x00


	//----- nvinfo : EIATTR_KPARAM_INFO
	.align		4
.L_155:
        /*0078*/ 	.byte	0x04, 0x17
        /*007a*/ 	.short	(.L_157 - .L_156)
.L_156:
        /*007c*/ 	.word	0x00000000
        /*0080*/ 	.short	0x0007
        /*0082*/ 	.short	0x0038
        /*0084*/ 	.byte	0x00, 0xf5, 0x21, 0x00


	//----- nvinfo : EIATTR_KPARAM_INFO
	.align		4
.L_157:
        /*0088*/ 	.byte	0x04, 0x17
        /*008a*/ 	.short	(.L_159 - .L_158)
.L_158:
        /*008c*/ 	.word	0x00000000
        /*0090*/ 	.short	0x0006
        /*0092*/ 	.short	0x0030
        /*0094*/ 	.byte	0x00, 0xf5, 0x21, 0x00


	//----- nvinfo : EIATTR_KPARAM_INFO
	.align		4
.L_159:
        /*0098*/ 	.byte	0x04, 0x17
        /*009a*/ 	.short	(.L_161 - .L_160)
.L_160:
        /*009c*/ 	.word	0x00000000
        /*00a0*/ 	.short	0x0005
        /*00a2*/ 	.short	0x0028
        /*00a4*/ 	.byte	0x00, 0xf5, 0x21, 0x00


	//----- nvinfo : EIATTR_KPARAM_INFO
	.align		4
.L_161:
        /*00a8*/ 	.byte	0x04, 0x17
        /*00aa*/ 	.short	(.L_163 - .L_162)
.L_162:
        /*00ac*/ 	.word	0x00000000
        /*00b0*/ 	.short	0x0004
        /*00b2*/ 	.short	0x0020
        /*00b4*/ 	.byte	0x00, 0xf5, 0x21, 0x00


	//----- nvinfo : EIATTR_KPARAM_INFO
	.align		4
.L_163:
        /*00b8*/ 	.byte	0x04, 0x17
        /*00ba*/ 	.short	(.L_165 - .L_164)
.L_164:
        /*00bc*/ 	.word	0x00000000
        /*00c0*/ 	.short	0x0003
        /*00c2*/ 	.short	0x0018
        /*00c4*/ 	.byte	0x00, 0xf5, 0x21, 0x00


	//----- nvinfo : EIATTR_KPARAM_INFO
	.align		4
.L_165:
        /*00c8*/ 	.byte	0x04, 0x17
        /*00ca*/ 	.short	(.L_167 - .L_166)
.L_166:
        /*00cc*/ 	.word	0x00000000
        /*00d0*/ 	.short	0x0002
        /*00d2*/ 	.short	0x0010
        /*00d4*/ 	.byte	0x00, 0xf5, 0x21, 0x00


	//----- nvinfo : EIATTR_KPARAM_INFO
	.align		4
.L_167:
        /*00d8*/ 	.byte	0x04, 0x17
        /*00da*/ 	.short	(.L_169 - .L_168)
.L_168:
        /*00dc*/ 	.word	0x00000000
        /*00e0*/ 	.short	0x0001
        /*00e2*/ 	.short	0x0008
        /*00e4*/ 	.byte	0x00, 0xf5, 0x21, 0x00


	//----- nvinfo : EIATTR_KPARAM_INFO
	.align		4
.L_169:
        /*00e8*/ 	.byte	0x04, 0x17
        /*00ea*/ 	.short	(.L_171 - .L_170)
.L_170:
        /*00ec*/ 	.word	0x00000000
        /*00f0*/ 	.short	0x0000
        /*00f2*/ 	.short	0x0000
        /*00f4*/ 	.byte	0x00, 0xf5, 0x21, 0x00


	//----- nvinfo : EIATTR_SPARSE_MMA_MASK
	.align		4
.L_171:
        /*00f8*/ 	.byte	0x03, 0x50
        /*00fa*/ 	.short	0x0000


	//----- nvinfo : EIATTR_MAXREG_COUNT
	.align		4
        /*00fc*/ 	.byte	0x03, 0x1b
        /*00fe*/ 	.short	0x00ff


	//----- nvinfo : EIATTR_MERCURY_ISA_VERSION
	.align		4
        /*0100*/ 	.byte	0x03, 0x5f
        /*0102*/ 	.short	0x0101


	//----- nvinfo : EIATTR_VRC_CTA_INIT_COUNT
	.align		4
        /*0104*/ 	.byte	0x02, 0x4a
	.zero		1
	.zero		1


	//----- nvinfo : EIATTR_EXIT_INSTR_OFFSETS
	.align		4
        /*0108*/ 	.byte	0x04, 0x1c
        /*010a*/ 	.short	(.L_173 - .L_172)


	//   ....[0]....
.L_172:
        /*010c*/ 	.word	0x00000500


	//   ....[1]....
        /*0110*/ 	.word	0x00003b30


	//----- nvinfo : EIATTR_CRS_STACK_SIZE
	.align		4
.L_173:
        /*0114*/ 	.byte	0x04, 0x1e
        /*0116*/ 	.short	(.L_175 - .L_174)
.L_174:
        /*0118*/ 	.word	0x00000000


	//----- nvinfo : EIATTR_CBANK_PARAM_SIZE
	.align		4
.L_175:
        /*011c*/ 	.byte	0x03, 0x19
        /*011e*/ 	.short	0x0078


	//----- nvinfo : EIATTR_PARAM_CBANK
	.align		4
        /*0120*/ 	.byte	0x04, 0x0a
        /*0122*/ 	.short	(.L_177 - .L_176)
	.align		4
.L_176:
        /*0124*/ 	.word	index@(.nv.constant0._Z29gen_depth_from_index_matchingPfPiS0_S_S_S_S_S_S_S_PsS1_S_S_S0_)
        /*0128*/ 	.short	0x0380
        /*012a*/ 	.short	0x0078


	//----- nvinfo : EIATTR_SW_WAR
	.align		4
.L_177:
        /*012c*/ 	.byte	0x04, 0x36
        /*012e*/ 	.short	(.L_179 - .L_178)
.L_178:
        /*0130*/ 	.word	0x00000008
.L_179:


//--------------------- .nv.info._Z28rectify_phase_and_belief_mapPfPsS_S_PiS1_S_S0_S_ --------------------------
	.section	.nv.info._Z28rectify_phase_and_belief_mapPfPsS_S_PiS1_S_S0_S_,"",@"SHT_CUDA_INFO"
	.sectionflags	@""
	.align	4


	//----- nvinfo : EIATTR_CUDA_API_VERSION
	.align		4
        /*0000*/ 	.byte	0x04, 0x37
        /*0002*/ 	.short	(.L_181 - .L_180)
.L_180:
        /*0004*/ 	.word	0x00000082


	//----- nvinfo : EIATTR_KPARAM_INFO
	.align		4
.L_181:
        /*0008*/ 	.byte	0x04, 0x17
        /*000a*/ 	.short	(.L_183 - .L_182)
.L_182:
        /*000c*/ 	.word	0x00000000
        /*0010*/ 	.short	0x0008
        /*0012*/ 	.short	0x0040
        /*0014*/ 	.byte	0x00, 0xf5, 0x21, 0x00


	//----- nvinfo : EIATTR_KPARAM_INFO
	.align		4
.L_183:
        /*0018*/ 	.byte	0x04, 0x17
        /*001a*/ 	.short	(.L_185 - .L_184)
.L_184:
        /*001c*/ 	.word	0x00000000
        /*0020*/ 	.short	0x0007
        /*0022*/ 	.short	0x0038
        /*0024*/ 	.byte	0x00, 0xf5, 0x21, 0x00


	//----- nvinfo : EIATTR_KPARAM_INFO
	.align		4
.L_185:
        /*0028*/ 	.byte	0x04, 0x17
        /*002a*/ 	.short	(.L_187 - .L_186)
.L_186:
        /*002c*/ 	.word	0x00000000
        /*0030*/ 	.short	0x0006
        /*0032*/ 	.short	0x0030
        /*0034*/ 	.byte	0x00, 0xf5, 0x21, 0x00


	//----- nvinfo : EIATTR_KPARAM_INFO
	.align		4
.L_187:
        /*0038*/ 	.byte	0x04, 0x17
        /*003a*/ 	.short	(.L_189 - .L_188)
.L_188:
        /*003c*/ 	.word	0x00000000
        /*0040*/ 	.short	0x0005
        /*0042*/ 	.short	0x0028
        /*0044*/ 	.byte	0x00, 0xf5, 0x21, 0x00


	//----- nvinfo : EIATTR_KPARAM_INFO
	.align		4
.L_189:
        /*0048*/ 	.byte	0x04, 0x17
        /*004a*/ 	.short	(.L_191 - .L_190)
.L_190:
        /*004c*/ 	.word	0x00000000
        /*0050*/ 	.short	0x0004
        /*0052*/ 	.short	0x0020
        /*0054*/ 	.byte	0x00, 0xf5, 0x21, 0x00


	//----- nvinfo : EIATTR_KPARAM_INFO
	.align		4
.L_191:
        /*0058*/ 	.byte	0x04, 0x17
        /*005a*/ 	.short	(.L_193 - .L_192)
.L_192:
        /*005c*/ 	.word	0x00000000
        /*0060*/ 	.short	0x0003
        /*0062*/ 	.short	0x0018
        /*0064*/ 	.byte	0x00, 0xf5, 0x21, 0x00


	//----- nvinfo : EIATTR_KPARAM_INFO
	.align		4
.L_193:
        /*0068*/ 	.byte	0x04, 0x17
        /*006a*/ 	.short	(.L_195 - .L_194)
.L_194:
        /*006c*/ 	.word	0x00000000
        /*0070*/ 	.short	0x0002
        /*0072*/ 	.short	0x0010
        /*0074*/ 	.byte	0x00, 0xf5, 0x21, 0x00


	//----- nvinfo : EIATTR_KPARAM_INFO
	.align		4
.L_195:
        /*0078*/ 	.byte	0x04, 0x17
        /*007a*/ 	.short	(.L_197 - .L_196)
.L_196:
        /*007c*/ 	.word	0x00000000
        /*0080*/ 	.short	0x0001
        /*0082*/ 	.short	0x0008
        /*0084*/ 	.byte	0x00, 0xf5, 0x21, 0x00


	//----- nvinfo : EIATTR_KPARAM_INFO
	.align		4
.L_197:
        /*0088*/ 	.byte	0x04, 0x17
        /*008a*/ 	.short	(.L_199 - .L_198)
.L_198:
        /*008c*/ 	.word	0x00000000
        /*0090*/ 	.short	0x0000
        /*0092*/ 	.short	0x0000
        /*0094*/ 	.byte	0x00, 0xf5, 0x21, 0x00


	//----- nvinfo : EIATTR_SPARSE_MMA_MASK
	.align		4
.L_199:
        /*0098*/ 	.byte	0x03, 0x50
        /*009a*/ 	.short	0x0000


	//----- nvinfo : EIATTR_MAXREG_COUNT
	.align		4
        /*009c*/ 	.byte	0x03, 0x1b
        /*009e*/ 	.short	0x00ff


	//----- nvinfo : EIATTR_MERCURY_ISA_VERSION
	.align		4
        /*00a0*/ 	.byte	0x03, 0x5f
        /*00a2*/ 	.short	0x0101


	//----- nvinfo : EIATTR_VRC_CTA_INIT_COUNT
	.align		4
        /*00a4*/ 	.byte	0x02, 0x4a
	.zero		1
	.zero		1


	//----- nvinfo : EIATTR_EXIT_INSTR_OFFSETS
	.align		4
        /*00a8*/ 	.byte	0x04, 0x1c
        /*00aa*/ 	.short	(.L_201 - .L_200)


	//   ....[0]....
.L_200:
        /*00ac*/ 	.word	0x000003e0


	//----- nvinfo : EIATTR_CBANK_PARAM_SIZE
	.align		4
.L_201:
        /*00b0*/ 	.byte	0x03, 0x19
        /*00b2*/ 	.short	0x0048


	//----- nvinfo : EIATTR_PARAM_CBANK
	.align		4
        /*00b4*/ 	.byte	0x04, 0x0a
        /*00b6*/ 	.short	(.L_203 - .L_202)
	.align		4
.L_202:
        /*00b8*/ 	.word	index@(.nv.constant0._Z28rectify_phase_and_belief_mapPfPsS_S_PiS1_S_S0_S_)
        /*00bc*/ 	.short	0x0380
        /*00be*/ 	.short	0x0048


	//----- nvinfo : EIATTR_SW_WAR
	.align		4
.L_203:
        /*00c0*/ 	.byte	0x04, 0x36
        /*00c2*/ 	.short	(.L_205 - .L_204)
.L_204:
        /*00c4*/ 	.word	0x00000008
.L_205:


//--------------------- .nv.info._Z18phase_shift_decodePhPiS0_PfPsS0_S1_ --------------------------
	.section	.nv.info._Z18phase_shift_decodePhPiS0_PfPsS0_S1_,"",@"SHT_CUDA_INFO"
	.sectionflags	@""
	.align	4


	//----- nvinfo : EIATTR_CUDA_API_VERSION
	.align		4
        /*0000*/ 	.byte	0x04, 0x37
        /*0002*/ 	.short	(.L_207 - .L_206)
.L_206:
        /*0004*/ 	.word	0x00000082


	//----- nvinfo : EIATTR_KPARAM_INFO
	.align		4
.L_207:
        /*0008*/ 	.byte	0x04, 0x17
        /*000a*/ 	.short	(.L_209 - .L_208)
.L_208:
        /*000c*/ 	.word	0x00000000
        /*0010*/ 	.short	0x0006
        /*0012*/ 	.short	0x0030
        /*0014*/ 	.byte	0x00, 0xf5, 0x21, 0x00


	//----- nvinfo : EIATTR_KPARAM_INFO
	.align		4
.L_209:
        /*0018*/ 	.byte	0x04, 0x17
        /*001a*/ 	.short	(.L_211 - .L_210)
.L_210:
        /*001c*/ 	.word	0x00000000
        /*0020*/ 	.short	0x0005
        /*0022*/ 	.short	0x0028
        /*0024*/ 	.byte	0x00, 0xf5, 0x21, 0x00


	//----- nvinfo : EIATTR_KPARAM_INFO
	.align		4
.L_211:
        /*0028*/ 	.byte	0x04, 0x17
        /*002a*/ 	.short	(.L_213 - .L_212)
.L_212:
        /*002c*/ 	.word	0x00000000
        /*0030*/ 	.short	0x0004
        /*0032*/ 	.short	0x0020
        /*0034*/ 	.byte	0x00, 0xf5, 0x21, 0x00


	//----- nvinfo : EIATTR_KPARAM_INFO
	.align		4
.L_213:
        /*0038*/ 	.byte	0x04, 0x17
        /*003a*/ 	.short	(.L_215 - .L_214)
.L_214:
        /*003c*/ 	.word	0x00000000
        /*0040*/ 	.short	0x0003
        /*0042*/ 	.short	0x0018
        /*0044*/ 	.byte	0x00, 0xf5, 0x21, 0x00


	//----- nvinfo : EIATTR_KPARAM_INFO
	.align		4
.L_215:
        /*0048*/ 	.byte	0x04, 0x17
        /*004a*/ 	.short	(.L_217 - .L_216)
.L_216:
        /*004c*/ 	.word	0x00000000
        /*0050*/ 	.short	0x0002
        /*0052*/ 	.short	0x0010
        /*0054*/ 	.byte	0x00, 0xf5, 0x21, 0x00


	//----- nvinfo : EIATTR_KPARAM_INFO
	.align		4
.L_217:
        /*0058*/ 	.byte	0x04, 0x17
        /*005a*/ 	.short	(.L_219 - .L_218)
.L_218:
        /*005c*/ 	.word	0x00000000
        /*0060*/ 	.short	0x0001
        /*0062*/ 	.short	0x0008
        /*0064*/ 	.byte	0x00, 0xf5, 0x21, 0x00


	//----- nvinfo : EIATTR_KPARAM_INFO
	.align		4
.L_219:
        /*0068*/ 	.byte	0x04, 0x17
        /*006a*/ 	.short	(.L_221 - .L_220)
.L_220:
        /*006c*/ 	.word	0x00000000
        /*0070*/ 	.short	0x0000
        /*0072*/ 	.short	0x0000
        /*0074*/ 	.byte	0x00, 0xf5, 0x21, 0x00


	//----- nvinfo : EIATTR_SPARSE_MMA_MASK
	.align		4
.L_221:
        /*0078*/ 	.byte	0x03, 0x50
        /*007a*/ 	.short	0x0000


	//----- nvinfo : EIATTR_MAXREG_COUNT
	.align		4
        /*007c*/ 	.byte	0x03, 0x1b
        /*007e*/ 	.short	0x00ff


	//----- nvinfo : EIATTR_MERCURY_ISA_VERSION
	.align		4
        /*0080*/ 	.byte	0x03, 0x5f
        /*0082*/ 	.short	0x0101


	//----- nvinfo : EIATTR_VRC_CTA_INIT_COUNT
	.align		4
        /*0084*/ 	.byte	0x02, 0x4a
	.zero		1
	.zero		1


	//----- nvinfo : EIATTR_EXIT_INSTR_OFFSETS
	.align		4
        /*0088*/ 	.byte	0x04, 0x1c
        /*008a*/ 	.short	(.L_223 - .L_222)


	//   ....[0]....
.L_222:
        /*008c*/ 	.word	0x00000110


	//   ....[1]....
        /*0090*/ 	.word	0x00000350


	//   ....[2]....
        /*0094*/ 	.word	0x000008c0


	//----- nvinfo : EIATTR_CRS_STACK_SIZE
	.align		4
.L_223:
        /*0098*/ 	.byte	0x04, 0x1e
        /*009a*/ 	.short	(.L_225 - .L_224)
.L_224:
        /*009c*/ 	.word	0x00000000


	//----- nvinfo : EIATTR_CBANK_PARAM_SIZE
	.align		4
.L_225:
        /*00a0*/ 	.byte	0x03, 0x19
        /*00a2*/ 	.short	0x0038


	//----- nvinfo : EIATTR_PARAM_CBANK
	.align		4
        /*00a4*/ 	.byte	0x04, 0x0a
        /*00a6*/ 	.short	(.L_227 - .L_226)
	.align		4
.L_226:
        /*00a8*/ 	.word	index@(.nv.constant0._Z18phase_shift_decodePhPiS0_PfPsS0_S1_)
        /*00ac*/ 	.short	0x0380
        /*00ae*/ 	.short	0x0038


	//----- nvinfo : EIATTR_SW_WAR
	.align		4
.L_227:
        /*00b0*/ 	.byte	0x04, 0x36
        /*00b2*/ 	.short	(.L_229 - .L_228)
.L_228:
        /*00b4*/ 	.word	0x00000008
.L_229:


//--------------------- .nv.info._Z11gray_decodePhS_S_S_PiS0_S0_PsS0_ --------------------------
	.section	.nv.info._Z11gray_decodePhS_S_S_PiS0_S0_PsS0_,"",@"SHT_CUDA_INFO"
	.sectionflags	@""
	.align	4


	//----- nvinfo : EIATTR_CUDA_API_VERSION
	.align		4
        /*0000*/ 	.byte	0x04, 0x37
        /*0002*/ 	.short	(.L_231 - .L_230)
.L_230:
        /*0004*/ 	.word	0x00000082


	//----- nvinfo : EIATTR_KPARAM_INFO
	.align		4
.L_231:
        /*0008*/ 	.byte	0x04, 0x17
        /*000a*/ 	.short	(.L_233 - .L_232)
.L_232:
        /*000c*/ 	.word	0x00000000
        /*0010*/ 	.short	0x0008
        /*0012*/ 	.short	0x0040
        /*0014*/ 	.byte	0x00, 0xf5, 0x21, 0x00


	//----- nvinfo : EIATTR_KPARAM_INFO
	.align		4
.L_233:
        /*0018*/ 	.byte	0x04, 0x17
        /*001a*/ 	.short	(.L_235 - .L_234)
.L_234:
        /*001c*/ 	.word	0x00000000
        /*0020*/ 	.short	0x0007
        /*0022*/ 	.short	0x0038
        /*0024*/ 	.byte	0x00, 0xf5, 0x21, 0x00


	//----- nvinfo : EIATTR_KPARAM_INFO
	.align		4
.L_235:
        /*0028*/ 	.byte	0x04, 0x17
        /*002a*/ 	.short	(.L_237 - .L_236)
.L_236:
        /*002c*/ 	.word	0x00000000
        /*0030*/ 	.short	0x0006
        /*0032*/ 	.short	0x0030
        /*0034*/ 	.byte	0x00, 0xf5, 0x21, 0x00


	//----- nvinfo : EIATTR_KPARAM_INFO
	.align		4
.L_237:
        /*0038*/ 	.byte	0x04, 0x17
        /*003a*/ 	.short	(.L_239 - .L_238)
.L_238:
        /*003c*/ 	.word	0x00000000
        /*0040*/ 	.short	0x0005
        /*0042*/ 	.short	0x0028
        /*0044*/ 	.byte	0x00, 0xf5, 0x21, 0x00


	//----- nvinfo : EIATTR_KPARAM_INFO
	.align		4
.L_239:
        /*0048*/ 	.byte	0x04, 0x17
        /*004a*/ 	.short	(.L_241 - .L_240)
.L_240:
        /*004c*/ 	.word	0x00000000
        /*0050*/ 	.short	0x0004
        /*0052*/ 	.short	0x0020
        /*0054*/ 	.byte	0x00, 0xf5, 0x21, 0x00


	//----- nvinfo : EIATTR_KPARAM_INFO
	.align		4
.L_241:
        /*0058*/ 	.byte	0x04, 0x17
        /*005a*/ 	.short	(.L_243 - .L_242)
.L_242:
        /*005c*/ 	.word	0x00000000
        /*0060*/ 	.short	0x0003
        /*0062*/ 	.short	0x0018
        /*0064*/ 	.byte	0x00, 0xf5, 0x21, 0x00


	//----- nvinfo : EIATTR_KPARAM_INFO
	.align		4
.L_243:
        /*0068*/ 	.byte	0x04, 0x17
        /*006a*/ 	.short	(.L_245 - .L_244)
.L_244:
        /*006c*/ 	.word	0x00000000
        /*0070*/ 	.short	0x0002
        /*0072*/ 	.short	0x0010
        /*0074*/ 	.byte	0x00, 0xf5, 0x21, 0x00


	//----- nvinfo : EIATTR_KPARAM_INFO
	.align		4
.L_245:
        /*0078*/ 	.byte	0x04, 0x17
        /*007a*/ 	.short	(.L_247 - .L_246)
.L_246:
        /*007c*/ 	.word	0x00000000
        /*0080*/ 	.short	0x0001
        /*0082*/ 	.short	0x0008
        /*0084*/ 	.byte	0x00, 0xf5, 0x21, 0x00


	//----- nvinfo : EIATTR_KPARAM_INFO
	.align		4
.L_247:
        /*0088*/ 	.byte	0x04, 0x17
        /*008a*/ 	.short	(.L_249 - .L_248)
.L_248:
        /*008c*/ 	.word	0x00000000
        /*0090*/ 	.short	0x0000
        /*0092*/ 	.short	0x0000
        /*0094*/ 	.byte	0x00, 0xf5, 0x21, 0x00


	//----- nvinfo : EIATTR_SPARSE_MMA_MASK
	.align		4
.L_249:
        /*0098*/ 	.byte	0x03, 0x50
        /*009a*/ 	.short	0x0000


	//----- nvinfo : EIATTR_MAXREG_COUNT
	.align		4
        /*009c*/ 	.byte	0x03, 0x1b
        /*009e*/ 	.short	0x00ff


	//----- nvinfo : EIATTR_MERCURY_ISA_VERSION
	.align		4
        /*00a0*/ 	.byte	0x03, 0x5f
        /*00a2*/ 	.short	0x0101


	//----- nvinfo : EIATTR_VRC_CTA_INIT_COUNT
	.align		4
        /*00a4*/ 	.byte	0x02, 0x4a
	.zero		1
	.zero		1


	//----- nvinfo : EIATTR_EXIT_INSTR_OFFSETS
	.align		4
        /*00a8*/ 	.byte	0x04, 0x1c
        /*00aa*/ 	.short	(.L_251 - .L_250)


	//   ....[0]....
.L_250:
        /*00ac*/ 	.word	0x00000110


	//   ....[1]....
        /*00b0*/ 	.word	0x00000470


	//----- nvinfo : EIATTR_CRS_STACK_SIZE
	.align		4
.L_251:
        /*00b4*/ 	.byte	0x04, 0x1e
        /*00b6*/ 	.short	(.L_253 - .L_252)
.L_252:
        /*00b8*/ 	.word	0x00000000


	//----- nvinfo : EIATTR_CBANK_PARAM_SIZE
	.align		4
.L_253:
        /*00bc*/ 	.byte	0x03, 0x19
        /*00be*/ 	.short	0x0048


	//----- nvinfo : EIATTR_PARAM_CBANK
	.align		4
        /*00c0*/ 	.byte	0x04, 0x0a
        /*00c2*/ 	.short	(.L_255 - .L_254)
	.align		4
.L_254:
        /*00c4*/ 	.word	index@(.nv.constant0._Z11gray_decodePhS_S_S_PiS0_S0_PsS0_)
        /*00c8*/ 	.short	0x0380
        /*00ca*/ 	.short	0x0048


	//----- nvinfo : EIATTR_SW_WAR
	.align		4
.L_255:
        /*00cc*/ 	.byte	0x04, 0x36
        /*00ce*/ 	.short	(.L_257 - .L_256)
.L_256:
        /*00d0*/ 	.word	0x00000008
.L_257:


//--------------------- .nv.info._Z9cuda_testPfS_S_S_ --------------------------
	.section	.nv.info._Z9cuda_testPfS_S_S_,"",@"SHT_CUDA_INFO"
	.sectionflags	@""
	.align	4


	//----- nvinfo : EIATTR_CUDA_API_VERSION
	.align		4
        /*0000*/ 	.byte	0x04, 0x37
        /*0002*/ 	.short	(.L_259 - .L_258)
.L_258:
        /*0004*/ 	.word	0x00000082


	//----- nvinfo : EIATTR_KPARAM_INFO
	.align		4
.L_259:
        /*0008*/ 	.byte	0x04, 0x17
        /*000a*/ 	.short	(.L_261 - .L_260)
.L_260:
        /*000c*/ 	.word	0x00000000
        /*0010*/ 	.short	0x0003
        /*0012*/ 	.short	0x0018
        /*0014*/ 	.byte	0x00, 0xf5, 0x21, 0x00


	//----- nvinfo : EIATTR_KPARAM_INFO
	.align		4
.L_261:
        /*0018*/ 	.byte	0x04, 0x17
        /*001a*/ 	.short	(.L_263 - .L_262)
.L_262:
        /*001c*/ 	.word	0x00000000
        /*0020*/ 	.short	0x0002
        /*0022*/ 	.short	0x0010
        /*0024*/ 	.byte	0x00, 0xf5, 0x21, 0x00


	//----- nvinfo : EIATTR_KPARAM_INFO
	.align		4
.L_263:
        /*0028*/ 	.byte	0x04, 0x17
        /*002a*/ 	.short	(.L_265 - .L_264)
.L_264:
        /*002c*/ 	.word	0x00000000
        /*0030*/ 	.short	0x0001
        /*0032*/ 	.short	0x0008
        /*0034*/ 	.byte	0x00, 0xf5, 0x21, 0x00


	//----- nvinfo : EIATTR_KPARAM_INFO
	.align		4
.L_265:
        /*0038*/ 	.byte	0x04, 0x17
        /*003a*/ 	.short	(.L_267 - .L_266)
.L_266:
        /*003c*/ 	.word	0x00000000
        /*0040*/ 	.short	0x0000
        /*0042*/ 	.short	0x0000
        /*0044*/ 	.byte	0x00, 0xf5, 0x21, 0x00


	//----- nvinfo : EIATTR_SPARSE_MMA_MASK
	.align		4
.L_267:
        /*0048*/ 	.byte	0x03, 0x50
        /*004a*/ 	.short	0x0000


	//----- nvinfo : EIATTR_MAXREG_COUNT
	.align		4
        /*004c*/ 	.byte	0x03, 0x1b
        /*004e*/ 	.short	0x00ff


	//----- nvinfo : EIATTR_MERCURY_ISA_VERSION
	.align		4
        /*0050*/ 	.byte	0x03, 0x5f
        /*0052*/ 	.short	0x0101


	//----- nvinfo : EIATTR_VRC_CTA_INIT_COUNT
	.align		4
        /*0054*/ 	.byte	0x02, 0x4a
	.zero		1
	.zero		1


	//----- nvinfo : EIATTR_EXIT_INSTR_OFFSETS
	.align		4
        /*0058*/ 	.byte	0x04, 0x1c
        /*005a*/ 	.short	(.L_269 - .L_268)


	//   ....[0]....
.L_268:
        /*005c*/ 	.word	0x00000130


	//----- nvinfo : EIATTR_CBANK_PARAM_SIZE
	.align		4
.L_269:
        /*0060*/ 	.byte	0x03, 0x19
        /*0062*/ 	.short	0x0020


	//----- nvinfo : EIATTR_PARAM_CBANK
	.align		4
        /*0064*/ 	.byte	0x04, 0x0a
        /*0066*/ 	.short	(.L_271 - .L_270)
	.align		4
.L_270:
        /*0068*/ 	.word	index@(.nv.constant0._Z9cuda_testPfS_S_S_)
        /*006c*/ 	.short	0x0380
        /*006e*/ 	.short	0x0020


	//----- nvinfo : EIATTR_SW_WAR
	.align		4
.L_271:
        /*0070*/ 	.byte	0x04, 0x36
        /*0072*/ 	.short	(.L_273 - .L_272)
.L_272:
        /*0074*/ 	.word	0x00000008
.L_273:


//--------------------- .nv.callgraph             --------------------------
	.section	.nv.callgraph,"",@"SHT_CUDA_CALLGRAPH"
	.align	4
	.sectionentsize	8
	.align		4
        /*0000*/ 	.word	0x00000000
	.align		4
        /*0004*/ 	.word	0xffffffff
	.align		4
        /*0008*/ 	.word	0x00000000
	.align		4
        /*000c*/ 	.word	0xfffffffe
	.align		4
        /*0010*/ 	.word	0x00000000
	.align		4
        /*0014*/ 	.word	0xfffffffd
	.align		4
        /*0018*/ 	.word	0x00000000
	.align		4
        /*001c*/ 	.word	0xfffffffc


//--------------------- .text._Z26convert_dmap_to_mili_meterPf --------------------------
	.section	.text._Z26convert_dmap_to_mili_meterPf,"ax",@progbits
	.align	128
        .global         _Z26convert_dmap_to_mili_meterPf
        .type           _Z26convert_dmap_to_mili_meterPf,@function
        .size           _Z26convert_dmap_to_mili_meterPf,(.L_x_242 - _Z26convert_dmap_to_mili_meterPf)
        .other          _Z26convert_dmap_to_mili_meterPf,@"STO_CUDA_ENTRY STV_DEFAULT"
_Z26convert_dmap_to_mili_meterPf:
.text._Z26convert_dmap_to_mili_meterPf:
[----:B------:R-:W-:Y:S01]  /*0000*/  LDC R1, c[0x0][0x37c] ;  /* 0x0000df00ff017b82 */ /* 0x000fe20000000800 */
[----:B------:R-:W0:Y:S07]  /*0010*/  S2R R5, SR_TID.X ;  /* 0x0000000000057919 */ /* 0x000e2e0000002100 */
[----:B------:R-:W0:Y:S01]  /*0020*/  S2UR UR6, SR_CTAID.X ;  /* 0x00000000000679c3 */ /* 0x000e220000002500 */
[----:B------:R-:W1:Y:S07]  /*0030*/  LDCU.64 UR4, c[0x0][0x358] ;  /* 0x00006b00ff0477ac */ /* 0x000e6e0008000a00 */
[----:B------:R-:W0:Y:S08]  /*0040*/  LDC R0, c[0x0][0x360] ;  /* 0x0000d800ff007b82 */ /* 0x000e300000000800 */
[----:B------:R-:W2:Y:S01]  /*0050*/  LDC.64 R2, c[0x0][0x380] ;  /* 0x0000e000ff027b82 */ /* 0x000ea20000000a00 */
[----:B0-----:R-:W-:-:S04]  /*0060*/  IMAD R5, R0, UR6, R5 ;  /* 0x0000000600057c24 */ /* 0x001fc8000f8e0205 */
[----:B--2---:R-:W-:-:S05]  /*0070*/  IMAD.WIDE R2, R5, 0x4, R2 ;  /* 0x0000000405027825 */ /* 0x004fca00078e0202 */
[----:B-1----:R-:W2:Y:S02]  /*0080*/  LDG.E R0, desc[UR4][R2.64] ;  /* 0x0000000402007981 */ /* 0x002ea4000c1e1900 */
[----:B--2---:R-:W-:-:S05]  /*0090*/  FMUL R5, R0, 1000 ;  /* 0x447a000000057820 */ /* 0x004fca0000400000 */
[----:B------:R-:W-:Y:S01]  /*00a0*/  STG.E desc[UR4][R2.64], R5 ;  /* 0x0000000502007986 */ /* 0x000fe2000c101904 */
[----:B------:R-:W-:Y:S05]  /*00b0*/  EXIT ;  /* 0x000000000000794d */ /* 0x000fea0003800000 */
.L_x_0:
[----:B------:R-:W-:-:S00]  /*00c0*/  BRA `(.L_x_0) ;  /* 0xfffffffc00fc7947 */ /* 0x000fc0000383ffff */
[----:B------:R-:W-:-:S00]  /*00d0*/  NOP ;  /* 0x0000000000007918 */ /* 0x000fc00000000000 */
        /* <DEDUP_REMOVED lines=10> */
.L_x_242:


//--------------------- .text._Z16depth_avg_filterPfPiS0_S0_S_ --------------------------
	.section	.text._Z16depth_avg_filterPfPiS0_S0_S_,"ax",@progbits
	.align	128
        .global         _Z16depth_avg_filterPfPiS0_S0_S_
        .type           _Z16depth_avg_filterPfPiS0_S0_S_,@function
        .size           _Z16depth_avg_filterPfPiS0_S0_S_,(.L_x_236 - _Z16depth_avg_filterPfPiS0_S0_S_)
        .other          _Z16depth_avg_filterPfPiS0_S0_S_,@"STO_CUDA_ENTRY STV_DEFAULT"
_Z16depth_avg_filterPfPiS0_S0_S_:
.text._Z16depth_avg_filterPfPiS0_S0_S_:
[----:B------:R-:W-:Y:S01]  /*0000*/  LDC R1, c[0x0][0x37c] ;  /* 0x0000df00ff017b82 */ /* 0x000fe20000000800 */
[----:B------:R-:W0:Y:S07]  /*0010*/  S2R R0, SR_TID.X ;  /* 0x0000000000007919 */ /* 0x000e2e0000002100 */
[----:B------:R-:W0:Y:S01]  /*0020*/  S2UR UR4, SR_CTAID.X ;  /* 0x00000000000479c3 */ /* 0x000e220000002500 */
[----:B------:R-:W1:Y:S07]  /*0030*/  LDCU.64 UR6, c[0x0][0x358] ;  /* 0x00006b00ff0677ac */ /* 0x000e6e0008000a00 */
[----:B------:R-:W0:Y:S08]  /*0040*/  LDC R3, c[0x0][0x360] ;  /* 0x0000d800ff037b82 */ /* 0x000e300000000800 */
[----:B------:R-:W2:Y:S08]  /*0050*/  LDC.64 R4, c[0x0][0x380] ;  /* 0x0000e000ff047b82 */ /* 0x000eb00000000a00 */
[----:B------:R-:W3:Y:S01]  /*0060*/  LDC.64 R8, c[0x0][0x390] ;  /* 0x0000e400ff087b82 */ /* 0x000ee20000000a00 */
[----:B0-----:R-:W-:-:S04]  /*0070*/  IMAD R0, R3, UR4, R0 ;  /* 0x0000000403007c24 */ /* 0x001fc8000f8e0200 */
[----:B--2---:R-:W-:-:S05]  /*0080*/  IMAD.WIDE R4, R0, 0x4, R4 ;  /* 0x0000000400047825 */ /* 0x004fca00078e0204 */
[----:B-1----:R-:W2:Y:S04]  /*0090*/  LDG.E R3, desc[UR6][R4.64] ;  /* 0x0000000604037981 */ /* 0x002ea8000c1e1900 */
[----:B---3--:R0:W5:Y:S01]  /*00a0*/  LDG.E R8, desc[UR6][R8.64] ;  /* 0x0000000608087981 */ /* 0x008162000c1e1900 */
[----:B--2---:R-:W-:-:S13]  /*00b0*/  FSETP.NEU.AND P0, PT, R3, RZ, PT ;  /* 0x000000ff0300720b */ /* 0x004fda0003f0d000 */
[----:B0-----:R-:W-:Y:S05]  /*00c0*/  @!P0 EXIT ;  /* 0x000000000000894d */ /* 0x001fea0003800000 */
[----:B------:R-:W0:Y:S08]  /*00d0*/  LDC.64 R12, c[0x0][0x398] ;  /* 0x0000e600ff0c7b82 */ /* 0x000e300000000a00 */
[----:B------:R-:W1:Y:S08]  /*00e0*/  LDC.64 R14, c[0x0][0x3a0] ;  /* 0x0000e800ff0e7b82 */ /* 0x000e700000000a00 */
[----:B------:R-:W2:Y:S01]  /*00f0*/  LDC.64 R10, c[0x0][0x388] ;  /* 0x0000e200ff0a7b82 */ /* 0x000ea20000000a00 */
[----:B0-----:R-:W3:Y:S04]  /*0100*/  LDG.E R7, desc[UR6][R12.64] ;  /* 0x000000060c077981 */ /* 0x001ee8000c1e1900 */
[----:B-1----:R-:W5:Y:S02]  /*0110*/  LDG.E R2, desc[UR6][R14.64] ;  /* 0x000000060e027981 */ /* 0x002f64000c1e1900 */
[----:B-----5:R-:W-:-:S04]  /*0120*/  IABS R18, R8 ;  /* 0x0000000800127213 */ /* 0x020fc80000000000 */
[----:B------:R-:W0:Y:S01]  /*0130*/  I2F.RP R9, R18 ;  /* 0x0000001200097306 */ /* 0x000e220000209400 */
[----:B--2---:R1:W5:Y:S07]  /*0140*/  LDG.E R6, desc[UR6][R10.64] ;  /* 0x000000060a067981 */ /* 0x00436e000c1e1900 */
[----:B0-----:R-:W0:Y:S02]  /*0150*/  MUFU.RCP R9, R9 ;  /* 0x0000000900097308 */ /* 0x001e240000001000 */
[----:B0-----:R-:W-:-:S06]  /*0160*/  VIADD R16, R9, 0xffffffe ;  /* 0x0ffffffe09107836 */ /* 0x001fcc0000000000 */
[----:B------:R0:W2:Y:S01]  /*0170*/  F2I.FTZ.U32.TRUNC.NTZ R17, R16 ;  /* 0x0000001000117305 */ /* 0x0000a2000021f000 */
[----:B-1----:R-:W-:Y:S02]  /*0180*/  IABS R10, R0 ;  /* 0x00000000000a7213 */ /* 0x002fe40000000000 */
[----:B------:R-:W-:Y:S01]  /*0190*/  IABS R11, R8 ;  /* 0x00000008000b7213 */ /* 0x000fe20000000000 */
[----:B0-----:R-:W-:Y:S02]  /*01a0*/  IMAD.MOV.U32 R16, RZ, RZ, RZ ;  /* 0x000000ffff107224 */ /* 0x001fe400078e00ff */
[----:B--2---:R-:W-:-:S04]  /*01b0*/  IMAD.MOV R19, RZ, RZ, -R17 ;  /* 0x000000ffff137224 */ /* 0x004fc800078e0a11 */
[----:B------:R-:W-:-:S04]  /*01c0*/  IMAD R13, R19, R18, RZ ;  /* 0x00000012130d7224 */ /* 0x000fc800078e02ff */
[----:B------:R-:W-:-:S04]  /*01d0*/  IMAD.HI.U32 R17, R17, R13, R16 ;  /* 0x0000000d11117227 */ /* 0x000fc800078e0010 */
[----:B------:R-:W-:Y:S02]  /*01e0*/  IMAD.MOV R9, RZ, RZ, -R11 ;  /* 0x000000ffff097224 */ /* 0x000fe400078e0a0b */
[----:B------:R-:W-:-:S04]  /*01f0*/  IMAD.HI.U32 R17, R17, R10, RZ ;  /* 0x0000000a11117227 */ /* 0x000fc800078e00ff */
[----:B------:R-:W-:-:S05]  /*0200*/  IMAD R9, R17, R9, R10 ;  /* 0x0000000911097224 */ /* 0x000fca00078e020a */
[----:B------:R-:W-:-:S13]  /*0210*/  ISETP.GT.U32.AND P0, PT, R18, R9, PT ;  /* 0x000000091200720c */ /* 0x000fda0003f04070 */
[----:B------:R-:W-:-:S05]  /*0220*/  @!P0 IMAD.IADD R9, R9, 0x1, -R18 ;  /* 0x0000000109098824 */ /* 0x000fca00078e0a12 */
[----:B------:R-:W-:Y:S02]  /*0230*/  ISETP.GT.U32.AND P1, PT, R18, R9, PT ;  /* 0x000000091200720c */ /* 0x000fe40003f24070 */
[----:B------:R-:W-:Y:S02]  /*0240*/  ISETP.GE.AND P2, PT, R0, RZ, PT ;  /* 0x000000ff0000720c */ /* 0x000fe40003f46270 */
[----:B------:R-:W-:-:S09]  /*0250*/  ISETP.NE.AND P0, PT, R8, RZ, PT ;  /* 0x000000ff0800720c */ /* 0x000fd20003f05270 */
[----:B------:R-:W-:Y:S01]  /*0260*/  @!P1 IADD3 R9, PT, PT, R9, -R18, RZ ;  /* 0x8000001209099210 */ /* 0x000fe20007ffe0ff */
[----:B------:R-:W-:Y:S01]  /*0270*/  USHF.R.U32.HI UR4, URZ, 0x2, UR4 ;  /* 0x00000002ff047899 */ /* 0x000fe20008011604 */
[----:B------:R-:W-:Y:S01]  /*0280*/  BSSY.RECONVERGENT B0, `(.L_x_1) ;  /* 0x0000045000007945 */ /* 0x000fe20003800200 */
[----:B------:R-:W-:Y:S02]  /*0290*/  IMAD.MOV.U32 R16, RZ, RZ, 0x3f800000 ;  /* 0x3f800000ff107424 */ /* 0x000fe400078e00ff */
[----:B------:R-:W-:Y:S01]  /*02a0*/  @!P2 IMAD.MOV R9, RZ, RZ, -R9 ;  /* 0x000000ffff09a224 */ /* 0x000fe200078e0a09 */
[----:B------:R-:W-:Y:S02]  /*02b0*/  @!P0 LOP3.LUT R9, RZ, R8, RZ, 0x33, !PT ;  /* 0x00000008ff098212 */ /* 0x000fe400078e33ff */
[----:B---3--:R-:W-:-:S13]  /*02c0*/  ISETP.GE.AND P1, PT, R7, 0x1, PT ;  /* 0x000000010700780c */ /* 0x008fda0003f26270 */
[----:B------:R-:W-:Y:S05]  /*02d0*/  @!P1 BRA `(.L_x_2) ;  /* 0x0000000000bc9947 */ /* 0x000fea0003800000 */
[----:B------:R-:W0:Y:S01]  /*02e0*/  LDC.64 R10, c[0x0][0x380] ;  /* 0x0000e000ff0a7b82 */ /* 0x000e220000000a00 */
[----:B------:R-:W-:Y:S01]  /*02f0*/  BSSY.RELIABLE B1, `(.L_x_3) ;  /* 0x000002a000017945 */ /* 0x000fe20003800100 */
[----:B------:R-:W-:Y:S01]  /*0300*/  IMAD R18, R8, UR4, RZ ;  /* 0x0000000408127c24 */ /* 0x000fe2000f8e02ff */
[----:B------:R-:W-:Y:S01]  /*0310*/  CS2R R16, SRZ ;  /* 0x0000000000107805 */ /* 0x000fe2000001ff00 */
[----:B------:R-:W-:Y:S02]  /*0320*/  IMAD.MOV.U32 R20, RZ, RZ, 0x1 ;  /* 0x00000001ff147424 */ /* 0x000fe400078e00ff */
[----:B------:R-:W-:-:S07]  /*0330*/  IMAD.MOV.U32 R0, RZ, RZ, R3 ;  /* 0x000000ffff007224 */ /* 0x000fce00078e0003 */
.L_x_5:
[C---:B------:R-:W-:Y:S01]  /*0340*/  IADD3 R21, PT, PT, R9.reuse, R20, RZ ;  /* 0x0000001409157210 */ /* 0x040fe20007ffe0ff */
[----:B------:R-:W-:-:S04]  /*0350*/  IMAD.IADD R19, R9, 0x1, -R20 ;  /* 0x0000000109137824 */ /* 0x000fc800078e0a14 */
[C---:B------:R-:W-:Y:S02]  /*0360*/  IMAD.IADD R13, R18.reuse, 0x1, R21 ;  /* 0x00000001120d7824 */ /* 0x040fe400078e0215 */
[----:B------:R-:W-:Y:S02]  /*0370*/  IMAD.IADD R15, R18, 0x1, R19 ;  /* 0x00000001120f7824 */ /* 0x000fe400078e0213 */
[----:B0-----:R-:W-:-:S04]  /*0380*/  IMAD.WIDE R12, R13, 0x4, R10 ;  /* 0x000000040d0c7825 */ /* 0x001fc800078e020a */
[----:B------:R-:W-:Y:S02]  /*0390*/  IMAD.WIDE R14, R15, 0x4, R10 ;  /* 0x000000040f0e7825 */ /* 0x000fe400078e020a */
[----:B------:R-:W2:Y:S04]  /*03a0*/  LDG.E R12, desc[UR6][R12.64] ;  /* 0x000000060c0c7981 */ /* 0x000ea8000c1e1900 */
[----:B------:R-:W3:Y:S01]  /*03b0*/  LDG.E R14, desc[UR6][R14.64] ;  /* 0x000000060e0e7981 */ /* 0x000ee2000c1e1900 */
[----:B--2---:R-:W-:-:S04]  /*03c0*/  FSETP.NEU.AND P0, PT, R12, RZ, PT ;  /* 0x000000ff0c00720b */ /* 0x004fc80003f0d000 */
[----:B---3--:R-:W-:-:S04]  /*03d0*/  FSETP.EQ.OR P0, PT, R14, RZ, !P0 ;  /* 0x000000ff0e00720b */ /* 0x008fc80004702400 */
[----:B------:R-:W-:Y:S01]  /*03e0*/  ISETP.LT.OR P0, PT, R19, 0x1, P0 ;  /* 0x000000011300780c */ /* 0x000fe20000701670 */
[----:B------:R-:W-:-:S03]  /*03f0*/  FADD R19, -R3, R14 ;  /* 0x0000000e03137221 */ /* 0x000fc60000000100 */
[----:B------:R-:W-:Y:S01]  /*0400*/  ISETP.GE.OR P0, PT, R21, R8, P0 ;  /* 0x000000081500720c */ /* 0x000fe20000706670 */
[----:B------:R-:W-:-:S03]  /*0410*/  FADD R21, -R3, R12 ;  /* 0x0000000c03157221 */ /* 0x000fc60000000100 */
[----:B------:R-:W-:-:S04]  /*0420*/  FSETP.GEU.OR P0, PT, |R19|, R2, P0 ;  /* 0x000000021300720b */ /* 0x000fc8000070e600 */
[----:B------:R-:W-:-:S13]  /*0430*/  FSETP.GEU.OR P0, PT, |R21|, R2, P0 ;  /* 0x000000021500720b */ /* 0x000fda000070e600 */
[----:B------:R-:W-:Y:S05]  /*0440*/  @P0 BREAK.RELIABLE B1 ;  /* 0x0000000000010942 */ /* 0x000fea0003800100 */
[----:B------:R-:W-:Y:S05]  /*0450*/  @P0 BRA `(.L_x_4) ;  /* 0x00000000009c0947 */ /* 0x000fea0003800000 */
[----:B------:R-:W-:-:S05]  /*0460*/  IMAD.SHL.U32 R15, R20, 0x4, RZ ;  /* 0x00000004140f7824 */ /* 0x000fca00078e00ff */
[C---:B------:R-:W-:Y:S02]  /*0470*/  ISETP.EQ.AND P0, PT, R15.reuse, 0x4, PT ;  /* 0x000000040f00780c */ /* 0x040fe40003f02270 */
[C---:B------:R-:W-:Y:S02]  /*0480*/  ISETP.EQ.AND P1, PT, R15.reuse, 0x8, PT ;  /* 0x000000080f00780c */ /* 0x040fe40003f22270 */
[C---:B------:R-:W-:Y:S02]  /*0490*/  ISETP.EQ.AND P3, PT, R15.reuse, RZ, PT ;  /* 0x000000ff0f00720c */ /* 0x040fe40003f62270 */
[C---:B------:R-:W-:Y:S02]  /*04a0*/  ISETP.EQ.AND P2, PT, R15.reuse, 0xc, PT ;  /* 0x0000000c0f00780c */ /* 0x040fe40003f42270 */
[----:B------:R-:W-:-:S05]  /*04b0*/  ISETP.EQ.AND P3, PT, R15, 0x10, PT ;  /* 0x000000100f00780c */ /* 0x000fca0003f62270 */
[----:B------:R-:W-:Y:S02]  /*04c0*/  @P0 MOV R13, 0x3f4ccccd ;  /* 0x3f4ccccd000d0802 */ /* 0x000fe40000000f00 */
[----:B------:R-:W-:Y:S01]  /*04d0*/  ISETP.EQ.AND P0, PT, R15, 0x14, PT ;  /* 0x000000140f00780c */ /* 0x000fe20003f02270 */
[----:B------:R-:W-:Y:S02]  /*04e0*/  @P1 IMAD.MOV.U32 R13, RZ, RZ, 0x3f19999a ;  /* 0x3f19999aff0d1424 */ /* 0x000fe400078e00ff */
[----:B------:R-:W-:Y:S01]  /*04f0*/  FADD R15, R14, R12 ;  /* 0x0000000c0e0f7221 */ /* 0x000fe20000000000 */
[----:B------:R-:W-:Y:S02]  /*0500*/  @P2 IMAD.MOV.U32 R13, RZ, RZ, 0x3f000000 ;  /* 0x3f000000ff0d2424 */ /* 0x000fe400078e00ff */
[----:B------:R-:W-:-:S07]  /*0510*/  @P3 IMAD.MOV.U32 R13, RZ, RZ, 0x3ecccccd ;  /* 0x3ecccccdff0d3424 */ /* 0x000fce00078e00ff */
[----:B------:R-:W-:Y:S01]  /*0520*/  @P0 IMAD.MOV.U32 R13, RZ, RZ, 0x3e4ccccd ;  /* 0x3e4ccccdff0d0424 */ /* 0x000fe200078e00ff */
[C---:B------:R-:W-:Y:S02]  /*0530*/  ISETP.NE.AND P0, PT, R20.reuse, R7, PT ;  /* 0x000000071400720c */ /* 0x040fe40003f05270 */
[----:B------:R-:W-:Y:S01]  /*0540*/  IADD3 R20, PT, PT, R20, 0x1, RZ ;  /* 0x0000000114147810 */ /* 0x000fe20007ffe0ff */
[----:B------:R-:W-:Y:S01]  /*0550*/  FFMA R0, R15, R13, R0 ;  /* 0x0000000d0f007223 */ /* 0x000fe20000000000 */
[--C-:B------:R-:W-:Y:S01]  /*0560*/  FADD R17, R17, R13.reuse ;  /* 0x0000000d11117221 */ /* 0x100fe20000000000 */
[----:B------:R-:W-:-:S08]  /*0570*/  FADD R16, R16, R13 ;  /* 0x0000000d10107221 */ /* 0x000fd00000000000 */
[----:B------:R-:W-:Y:S05]  /*0580*/  @P0 BRA `(.L_x_5) ;  /* 0xfffffffc006c0947 */ /* 0x000fea000383ffff */
[----:B------:R-:W-:Y:S05]  /*0590*/  BSYNC.RELIABLE B1 ;  /* 0x0000000000017941 */ /* 0x000fea0003800100 */
.L_x_3:
[----:B------:R-:W-:Y:S01]  /*05a0*/  FADD R17, R17, 1 ;  /* 0x3f80000011117421 */ /* 0x000fe20000000000 */
[----:B------:R-:W-:-:S03]  /*05b0*/  IMAD.MOV.U32 R3, RZ, RZ, R0 ;  /* 0x000000ffff037224 */ /* 0x000fc600078e0000 */
[----:B------:R-:W-:-:S07]  /*05c0*/  FADD R16, R16, R17 ;  /* 0x0000001110107221 */ /* 0x000fce0000000000 */
.L_x_2:
[----:B------:R-:W0:Y:S01]  /*05d0*/  MUFU.RCP R11, R16 ;  /* 0x00000010000b7308 */ /* 0x000e220000001000 */
[----:B------:R-:W-:Y:S07]  /*05e0*/  BSSY.RECONVERGENT B1, `(.L_x_6) ;  /* 0x000000d000017945 */ /* 0x000fee0003800200 */
[----:B------:R-:W1:Y:S01]  /*05f0*/  FCHK P0, R3, R16 ;  /* 0x0000001003007302 */ /* 0x000e620000000000 */
[----:B0-----:R-:W-:-:S04]  /*0600*/  FFMA R0, R11, -R16, 1 ;  /* 0x3f8000000b007423 */ /* 0x001fc80000000810 */
[----:B------:R-:W-:-:S04]  /*0610*/  FFMA R0, R11, R0, R11 ;  /* 0x000000000b007223 */ /* 0x000fc8000000000b */
[----:B------:R-:W-:-:S04]  /*0620*/  FFMA R10, R0, R3, RZ ;  /* 0x00000003000a7223 */ /* 0x000fc800000000ff */
[----:B------:R-:W-:-:S04]  /*0630*/  FFMA R11, R10, -R16, R3 ;  /* 0x800000100a0b7223 */ /* 0x000fc80000000003 */
[----:B------:R-:W-:Y:S01]  /*0640*/  FFMA R11, R0, R11, R10 ;  /* 0x0000000b000b7223 */ /* 0x000fe2000000000a */
[----:B-1----:R-:W-:Y:S06]  /*0650*/  @!P0 BRA `(.L_x_7) ;  /* 0x0000000000148947 */ /* 0x002fec0003800000 */
[----:B------:R-:W-:Y:S01]  /*0660*/  IMAD.MOV.U32 R0, RZ, RZ, R3 ;  /* 0x000000ffff007224 */ /* 0x000fe200078e0003 */
[----:B------:R-:W-:Y:S01]  /*0670*/  MOV R10, 0x6a0 ;  /* 0x000006a0000a7802 */ /* 0x000fe20000000f00 */
[----:B------:R-:W-:-:S07]  /*0680*/  IMAD.MOV.U32 R3, RZ, RZ, R16 ;  /* 0x000000ffff037224 */ /* 0x000fce00078e0010 */
[----:B-----5:R-:W-:Y:S05]  /*0690*/  CALL.REL.NOINC `($__internal_0_$__cuda_sm3x_div_rn_noftz_f32_slowpath) ;  /* 0x0000000400287944 */ /* 0x020fea0003c00000 */
[----:B------:R-:W-:-:S07]  /*06a0*/  IMAD.MOV.U32 R11, RZ, RZ, R0 ;  /* 0x000000ffff0b7224 */ /* 0x000fce00078e0000 */
.L_x_7:
[----:B------:R-:W-:Y:S05]  /*06b0*/  BSYNC.RECONVERGENT B1 ;  /* 0x0000000000017941 */ /* 0x000fea0003800200 */
.L_x_6:
[----:B------:R0:W-:Y:S02]  /*06c0*/  STG.E desc[UR6][R4.64], R11 ;  /* 0x0000000b04007986 */ /* 0x0001e4000c101906 */
.L_x_4:
[----:B------:R-:W-:Y:S05]  /*06d0*/  BSYNC.RECONVERGENT B0 ;  /* 0x0000000000007941 */ /* 0x000fea0003800200 */
.L_x_1:
[----:B------:R-:W-:Y:S05]  /*06e0*/  WARPSYNC.ALL ;  /* 0x0000000000007948 */ /* 0x000fea0003800000 */
[----:B------:R-:W-:Y:S06]  /*06f0*/  MEMBAR.SC.GPU ;  /* 0x0000000000007992 */ /* 0x000fec0000002000 */
[----:B------:R-:W-:-:S00]  /*0700*/  ERRBAR ;  /* 0x00000000000079ab */ /* 0x000fc00000000000 */
[----:B------:R-:W-:Y:S06]  /*0710*/  CGAERRBAR ;  /* 0x00000000000075ab */ /* 0x000fec0000000000 */
[----:B------:R-:W-:Y:S02]  /*0720*/  CCTL.IVALL ;  /* 0x00000000ff00798f */ /* 0x000fe40002000000 */
[----:B------:R-:W-:Y:S06]  /*0730*/  BAR.SYNC.DEFER_BLOCKING 0x0 ;  /* 0x0000000000007b1d */ /* 0x000fec0000010000 */
[----:B------:R1:W5:Y:S01]  /*0740*/  LDG.E R3, desc[UR6][R4.64] ;  /* 0x0000000604037981 */ /* 0x000362000c1e1900 */
[----:B------:R-:W-:Y:S01]  /*0750*/  ISETP.GE.AND P0, PT, R7, 0x1, PT ;  /* 0x000000010700780c */ /* 0x000fe20003f06270 */
[----:B------:R-:W-:-:S12]  /*0760*/  HFMA2 R16, -RZ, RZ, 1.875, 0 ;  /* 0x3f800000ff107431 */ /* 0x000fd800000001ff */
[----:B-1----:R-:W-:Y:S05]  /*0770*/  @!P0 BRA `(.L_x_8) ;  /* 0x0000000000ac8947 */ /* 0x002fea0003800000 */
[----:B0-----:R-:W0:Y:S01]  /*0780*/  LDC.64 R10, c[0x0][0x380] ;  /* 0x0000e000ff0a7b82 */ /* 0x001e220000000a00 */
[----:B------:R-:W-:Y:S01]  /*0790*/  CS2R R16, SRZ ;  /* 0x0000000000107805 */ /* 0x000fe2000001ff00 */
[----:B------:R-:W-:Y:S02]  /*07a0*/  IMAD.MOV.U32 R18, RZ, RZ, 0x1 ;  /* 0x00000001ff127424 */ /* 0x000fe400078e00ff */
[----:B-----5:R-:W-:-:S07]  /*07b0*/  IMAD.MOV.U32 R0, RZ, RZ, R3 ;  /* 0x000000ffff007224 */ /* 0x020fce00078e0003 */
.L_x_9:
[C---:B------:R-:W-:Y:S01]  /*07c0*/  VIADD R21, R18.reuse, UR4 ;  /* 0x0000000412157c36 */ /* 0x040fe20008000000 */
[----:B------:R-:W-:-:S03]  /*07d0*/  IADD3 R19, PT, PT, -R18, UR4, RZ ;  /* 0x0000000412137c10 */ /* 0x000fc6000fffe1ff */
[C-C-:B------:R-:W-:Y:S02]  /*07e0*/  IMAD R13, R8.reuse, R21, R9.reuse ;  /* 0x00000015080d7224 */ /* 0x140fe400078e0209 */
[----:B------:R-:W-:Y:S02]  /*07f0*/  IMAD R15, R8, R19, R9 ;  /* 0x00000013080f7224 */ /* 0x000fe400078e0209 */
        /* <DEDUP_REMOVED lines=12> */
[----:B------:R-:W-:Y:S05]  /*08c0*/  @P0 EXIT ;  /* 0x000000000000094d */ /* 0x000fea0003800000 */
        /* <DEDUP_REMOVED lines=19> */
[----:B------:R-:W-:Y:S01]  /*0a00*/  FADD R17, R17, 1 ;  /* 0x3f80000011117421 */ /* 0x000fe20000000000 */
[----:B------:R-:W-:-:S03]  /*0a10*/  IMAD.MOV.U32 R3, RZ, RZ, R0 ;  /* 0x000000ffff037224 */ /* 0x000fc600078e0000 */
[----:B------:R-:W-:-:S07]  /*0a20*/  FADD R16, R16, R17 ;  /* 0x0000001110107221 */ /* 0x000fce0000000000 */
.L_x_8:
[----:B------:R-:W1:Y:S01]  /*0a30*/  MUFU.RCP R7, R16 ;  /* 0x0000001000077308 */ /* 0x000e620000001000 */
[----:B------:R-:W-:Y:S07]  /*0a40*/  BSSY.RECONVERGENT B0, `(.L_x_10) ;  /* 0x000000d000007945 */ /* 0x000fee0003800200 */
[----:B-----5:R-:W2:Y:S01]  /*0a50*/  FCHK P0, R3, R16 ;  /* 0x0000001003007302 */ /* 0x020ea20000000000 */
[----:B-1----:R-:W-:-:S04]  /*0a60*/  FFMA R0, R7, -R16, 1 ;  /* 0x3f80000007007423 */ /* 0x002fc80000000810 */
[----:B------:R-:W-:-:S04]  /*0a70*/  FFMA R0, R7, R0, R7 ;  /* 0x0000000007007223 */ /* 0x000fc80000000007 */
[----:B------:R-:W-:-:S04]  /*0a80*/  FFMA R2, R0, R3, RZ ;  /* 0x0000000300027223 */ /* 0x000fc800000000ff */
[----:B------:R-:W-:-:S04]  /*0a90*/  FFMA R7, R2, -R16, R3 ;  /* 0x8000001002077223 */ /* 0x000fc80000000003 */
[----:B------:R-:W-:Y:S01]  /*0aa0*/  FFMA R7, R0, R7, R2 ;  /* 0x0000000700077223 */ /* 0x000fe20000000002 */
[----:B--2---:R-:W-:Y:S06]  /*0ab0*/  @!P0 BRA `(.L_x_11) ;  /* 0x0000000000148947 */ /* 0x004fec0003800000 */
[----:B------:R-:W-:Y:S01]  /*0ac0*/  IMAD.MOV.U32 R0, RZ, RZ, R3 ;  /* 0x000000ffff007224 */ /* 0x000fe200078e0003 */
[----:B------:R-:W-:Y:S01]  /*0ad0*/  MOV R10, 0xb00 ;  /* 0x00000b00000a7802 */ /* 0x000fe20000000f00 */
[----:B------:R-:W-:-:S07]  /*0ae0*/  IMAD.MOV.U32 R3, RZ, RZ, R16 ;  /* 0x000000ffff037224 */ /* 0x000fce00078e0010 */
[----:B0-----:R-:W-:Y:S05]  /*0af0*/  CALL.REL.NOINC `($__internal_0_$__cuda_sm3x_div_rn_noftz_f32_slowpath) ;  /* 0x0000000000107944 */ /* 0x001fea0003c00000 */
[----:B------:R-:W-:-:S07]  /*0b00*/  IMAD.MOV.U32 R7, RZ, RZ, R0 ;  /* 0x000000ffff077224 */ /* 0x000fce00078e0000 */
.L_x_11:
[----:B------:R-:W-:Y:S05]  /*0b10*/  BSYNC.RECONVERGENT B0 ;  /* 0x0000000000007941 */ /* 0x000fea0003800200 */
.L_x_10:
[----:B------:R-:W-:Y:S01]  /*0b20*/  STG.E desc[UR6][R4.64], R7 ;  /* 0x0000000704007986 */ /* 0x000fe2000c101906 */
[----:B------:R-:W-:Y:S05]  /*0b30*/  EXIT ;  /* 0x000000000000794d */ /* 0x000fea0003800000 */
        .weak           $__internal_0_$__cuda_sm3x_div_rn_noftz_f32_slowpath
        .type           $__internal_0_$__cuda_sm3x_div_rn_noftz_f32_slowpath,@function
        .size           $__internal_0_$__cuda_sm3x_div_rn_noftz_f32_slowpath,(.L_x_236 - $__internal_0_$__cuda_sm3x_div_rn_noftz_f32_slowpath)
$__internal_0_$__cuda_sm3x_div_rn_noftz_f32_slowpath:
[----:B------:R-:W-:Y:S01]  /*0b40*/  SHF.R.U32.HI R12, RZ, 0x17, R3 ;  /* 0x00000017ff0c7819 */ /* 0x000fe20000011603 */
[----:B------:R-:W-:Y:S01]  /*0b50*/  BSSY.RECONVERGENT B2, `(.L_x_12) ;  /* 0x0000062000027945 */ /* 0x000fe20003800200 */
[----:B------:R-:W-:Y:S02]  /*0b60*/  SHF.R.U32.HI R11, RZ, 0x17, R0 ;  /* 0x00000017ff0b7819 */ /* 0x000fe40000011600 */
[----:B------:R-:W-:Y:S02]  /*0b70*/  LOP3.LUT R12, R12, 0xff, RZ, 0xc0, !PT ;  /* 0x000000ff0c0c7812 */ /* 0x000fe400078ec0ff */
[----:B------:R-:W-:Y:S02]  /*0b80*/  LOP3.LUT R16, R11, 0xff, RZ, 0xc0, !PT ;  /* 0x000000ff0b107812 */ /* 0x000fe400078ec0ff */
[----:B------:R-:W-:-:S03]  /*0b90*/  IADD3 R14, PT, PT, R12, -0x1, RZ ;  /* 0xffffffff0c0e7810 */ /* 0x000fc60007ffe0ff */
[----:B------:R-:W-:Y:S01]  /*0ba0*/  VIADD R13, R16, 0xffffffff ;  /* 0xffffffff100d7836 */ /* 0x000fe20000000000 */
[----:B------:R-:W-:-:S04]  /*0bb0*/  ISETP.GT.U32.AND P0, PT, R14, 0xfd, PT ;  /* 0x000000fd0e00780c */ /* 0x000fc80003f04070 */
[----:B------:R-:W-:-:S13]  /*0bc0*/  ISETP.GT.U32.OR P0, PT, R13, 0xfd, P0 ;  /* 0x000000fd0d00780c */ /* 0x000fda0000704470 */
[----:B------:R-:W-:Y:S01]  /*0bd0*/  @!P0 IMAD.MOV.U32 R11, RZ, RZ, RZ ;  /* 0x000000ffff0b8224 */ /* 0x000fe200078e00ff */
[----:B------:R-:W-:Y:S06]  /*0be0*/  @!P0 BRA `(.L_x_13) ;  /* 0x00000000005c8947 */ /* 0x000fec0003800000 */
[----:B------:R-:W-:Y:S02]  /*0bf0*/  FSETP.GTU.FTZ.AND P0, PT, |R0|, +INF , PT ;  /* 0x7f8000000000780b */ /* 0x000fe40003f1c200 */
[----:B------:R-:W-:-:S04]  /*0c00*/  FSETP.GTU.FTZ.AND P1, PT, |R3|, +INF , PT ;  /* 0x7f8000000300780b */ /* 0x000fc80003f3c200 */
[----:B------:R-:W-:-:S13]  /*0c10*/  PLOP3.LUT P0, PT, P0, P1, PT, 0xf8, 0x8f ;  /* 0x00000000008f781c */ /* 0x000fda0000703f70 */
[----:B------:R-:W-:Y:S05]  /*0c20*/  @P0 BRA `(.L_x_14) ;  /* 0x00000004004c0947 */ /* 0x000fea0003800000 */
[----:B------:R-:W-:-:S13]  /*0c30*/  LOP3.LUT P0, RZ, R3, 0x7fffffff, R0, 0xc8, !PT ;  /* 0x7fffffff03ff7812 */ /* 0x000fda000780c800 */
[----:B------:R-:W-:Y:S05]  /*0c40*/  @!P0 BRA `(.L_x_15) ;  /* 0x00000004003c8947 */ /* 0x000fea0003800000 */
[C---:B------:R-:W-:Y:S02]  /*0c50*/  FSETP.NEU.FTZ.AND P1, PT, |R0|.reuse, +INF , PT ;  /* 0x7f8000000000780b */ /* 0x040fe40003f3d200 */
[----:B------:R-:W-:Y:S02]  /*0c60*/  FSETP.NEU.FTZ.AND P2, PT, |R3|, +INF , PT ;  /* 0x7f8000000300780b */ /* 0x000fe40003f5d200 */
[----:B------:R-:W-:-:S11]  /*0c70*/  FSETP.NEU.FTZ.AND P0, PT, |R0|, +INF , PT ;  /* 0x7f8000000000780b */ /* 0x000fd60003f1d200 */
[----:B------:R-:W-:Y:S05]  /*0c80*/  @!P2 BRA !P1, `(.L_x_15) ;  /* 0x00000004002ca947 */ /* 0x000fea0004800000 */
[----:B------:R-:W-:-:S04]  /*0c90*/  LOP3.LUT P1, RZ, R0, 0x7fffffff, RZ, 0xc0, !PT ;  /* 0x7fffffff00ff7812 */ /* 0x000fc8000782c0ff */
[----:B------:R-:W-:-:S13]  /*0ca0*/  PLOP3.LUT P1, PT, P2, P1, PT, 0x2f, 0xf2 ;  /* 0x0000000000f2781c */ /* 0x000fda0001722577 */
[----:B------:R-:W-:Y:S05]  /*0cb0*/  @P1 BRA `(.L_x_16) ;  /* 0x0000000400181947 */ /* 0x000fea0003800000 */
[----:B------:R-:W-:-:S04]  /*0cc0*/  LOP3.LUT P1, RZ, R3, 0x7fffffff, RZ, 0xc0, !PT ;  /* 0x7fffffff03ff7812 */ /* 0x000fc8000782c0ff */
[----:B------:R-:W-:-:S13]  /*0cd0*/  PLOP3.LUT P0, PT, P0, P1, PT, 0x2f, 0xf2 ;  /* 0x0000000000f2781c */ /* 0x000fda0000702577 */
[----:B------:R-:W-:Y:S05]  /*0ce0*/  @P0 BRA `(.L_x_17) ;  /* 0x0000000400000947 */ /* 0x000fea0003800000 */
[----:B------:R-:W-:Y:S02]  /*0cf0*/  ISETP.GE.AND P0, PT, R13, RZ, PT ;  /* 0x000000ff0d00720c */ /* 0x000fe40003f06270 */
[----:B------:R-:W-:-:S11]  /*0d00*/  ISETP.GE.AND P1, PT, R14, RZ, PT ;  /* 0x000000ff0e00720c */ /* 0x000fd60003f26270 */
[----:B------:R-:W-:Y:S02]  /*0d10*/  @P0 IMAD.MOV.U32 R11, RZ, RZ, RZ ;  /* 0x000000ffff0b0224 */ /* 0x000fe400078e00ff */
[----:B------:R-:W-:Y:S01]  /*0d20*/  @!P0 FFMA R0, R0, 1.84467440737095516160e+19, RZ ;  /* 0x5f80000000008823 */ /* 0x000fe200000000ff */
[----:B------:R-:W-:Y:S02]  /*0d30*/  @!P0 IMAD.MOV.U32 R11, RZ, RZ, -0x40 ;  /* 0xffffffc0ff0b8424 */ /* 0x000fe400078e00ff */
[----:B------:R-:W-:-:S03]  /*0d40*/  @!P1 FFMA R3, R3, 1.84467440737095516160e+19, RZ ;  /* 0x5f80000003039823 */ /* 0x000fc600000000ff */
[----:B------:R-:W-:-:S07]  /*0d50*/  @!P1 IADD3 R11, PT, PT, R11, 0x40, RZ ;  /* 0x000000400b0b9810 */ /* 0x000fce0007ffe0ff */
.L_x_13:
[----:B------:R-:W-:Y:S01]  /*0d60*/  LEA R14, R12, 0xc0800000, 0x17 ;  /* 0xc08000000c0e7811 */ /* 0x000fe200078eb8ff */
[----:B------:R-:W-:Y:S04]  /*0d70*/  BSSY.RECONVERGENT B3, `(.L_x_18) ;  /* 0x0000036000037945 */ /* 0x000fe80003800200 */
[----:B------:R-:W-:Y:S02]  /*0d80*/  IMAD.IADD R14, R3, 0x1, -R14 ;  /* 0x00000001030e7824 */ /* 0x000fe400078e0a0e */
[----:B------:R-:W-:Y:S02]  /*0d90*/  VIADD R3, R16, 0xffffff81 ;  /* 0xffffff8110037836 */ /* 0x000fe40000000000 */
[----:B------:R-:W0:Y:S01]  /*0da0*/  MUFU.RCP R13, R14 ;  /* 0x0000000e000d7308 */ /* 0x000e220000001000 */
[----:B------:R-:W-:Y:S01]  /*0db0*/  FADD.FTZ R15, -R14, -RZ ;  /* 0x800000ff0e0f7221 */ /* 0x000fe20000010100 */
[C---:B------:R-:W-:Y:S01]  /*0dc0*/  IMAD R0, R3.reuse, -0x800000, R0 ;  /* 0xff80000003007824 */ /* 0x040fe200078e0200 */
[----:B------:R-:W-:-:S05]  /*0dd0*/  IADD3 R12, PT, PT, R3, 0x7f, -R12 ;  /* 0x0000007f030c7810 */ /* 0x000fca0007ffe80c */
[----:B------:R-:W-:Y:S02]  /*0de0*/  IMAD.IADD R12, R12, 0x1, R11 ;  /* 0x000000010c0c7824 */ /* 0x000fe400078e020b */
[----:B0-----:R-:W-:-:S04]  /*0df0*/  FFMA R16, R13, R15, 1 ;  /* 0x3f8000000d107423 */ /* 0x001fc8000000000f */
[----:B------:R-:W-:-:S04]  /*0e00*/  FFMA R18, R13, R16, R13 ;  /* 0x000000100d127223 */ /* 0x000fc8000000000d */
[----:B------:R-:W-:-:S04]  /*0e10*/  FFMA R13, R0, R18, RZ ;  /* 0x00000012000d7223 */ /* 0x000fc800000000ff */
[----:B------:R-:W-:-:S04]  /*0e20*/  FFMA R16, R15, R13, R0 ;  /* 0x0000000d0f107223 */ /* 0x000fc80000000000 */
[----:B------:R-:W-:-:S04]  /*0e30*/  FFMA R13, R18, R16, R13 ;  /* 0x00000010120d7223 */ /* 0x000fc8000000000d */
[----:B------:R-:W-:-:S04]  /*0e40*/  FFMA R16, R15, R13, R0 ;  /* 0x0000000d0f107223 */ /* 0x000fc80000000000 */
[----:B------:R-:W-:-:S05]  /*0e50*/  FFMA R0, R18, R16, R13 ;  /* 0x0000001012007223 */ /* 0x000fca000000000d */
[----:B------:R-:W-:-:S04]  /*0e60*/  SHF.R.U32.HI R3, RZ, 0x17, R0 ;  /* 0x00000017ff037819 */ /* 0x000fc80000011600 */
[----:B------:R-:W-:-:S04]  /*0e70*/  LOP3.LUT R3, R3, 0xff, RZ, 0xc0, !PT ;  /* 0x000000ff03037812 */ /* 0x000fc800078ec0ff */
[----:B------:R-:W-:-:S05]  /*0e80*/  IADD3 R15, PT, PT, R3, R12, RZ ;  /* 0x0000000c030f7210 */ /* 0x000fca0007ffe0ff */
[----:B------:R-:W-:-:S05]  /*0e90*/  VIADD R3, R15, 0xffffffff ;  /* 0xffffffff0f037836 */ /* 0x000fca0000000000 */
[----:B------:R-:W-:-:S13]  /*0ea0*/  ISETP.GE.U32.AND P0, PT, R3, 0xfe, PT ;  /* 0x000000fe0300780c */ /* 0x000fda0003f06070 */
[----:B------:R-:W-:Y:S05]  /*0eb0*/  @!P0 BRA `(.L_x_19) ;  /* 0x0000000000808947 */ /* 0x000fea0003800000 */
[----:B------:R-:W-:-:S13]  /*0ec0*/  ISETP.GT.AND P0, PT, R15, 0xfe, PT ;  /* 0x000000fe0f00780c */ /* 0x000fda0003f04270 */
[----:B------:R-:W-:Y:S05]  /*0ed0*/  @P0 BRA `(.L_x_20) ;  /* 0x00000000006c0947 */ /* 0x000fea0003800000 */
[----:B------:R-:W-:-:S13]  /*0ee0*/  ISETP.GE.AND P0, PT, R15, 0x1, PT ;  /* 0x000000010f00780c */ /* 0x000fda0003f06270 */
[----:B------:R-:W-:Y:S05]  /*0ef0*/  @P0 BRA `(.L_x_21) ;  /* 0x0000000000740947 */ /* 0x000fea0003800000 */
[----:B------:R-:W-:Y:S02]  /*0f00*/  ISETP.GE.AND P0, PT, R15, -0x18, PT ;  /* 0xffffffe80f00780c */ /* 0x000fe40003f06270 */
[----:B------:R-:W-:-:S11]  /*0f10*/  LOP3.LUT R0, R0, 0x80000000, RZ, 0xc0, !PT ;  /* 0x8000000000007812 */ /* 0x000fd600078ec0ff */
[----:B------:R-:W-:Y:S05]  /*0f20*/  @!P0 BRA `(.L_x_21) ;  /* 0x0000000000688947 */ /* 0x000fea0003800000 */
[CCC-:B------:R-:W-:Y:S01]  /*0f30*/  FFMA.RZ R3, R18.reuse, R16.reuse, R13.reuse ;  /* 0x0000001012037223 */ /* 0x1c0fe2000000c00d */
[C---:B------:R-:W-:Y:S02]  /*0f40*/  VIADD R14, R15.reuse, 0x20 ;  /* 0x000000200f0e7836 */ /* 0x040fe40000000000 */
[CCC-:B------:R-:W-:Y:S01]  /*0f50*/  FFMA.RM R12, R18.reuse, R16.reuse, R13.reuse ;  /* 0x00000010120c7223 */ /* 0x1c0fe2000000400d */
[----:B------:R-:W-:Y:S02]  /*0f60*/  ISETP.NE.AND P2, PT, R15, RZ, PT ;  /* 0x000000ff0f00720c */ /* 0x000fe40003f45270 */
[----:B------:R-:W-:Y:S01]  /*0f70*/  LOP3.LUT R11, R3, 0x7fffff, RZ, 0xc0, !PT ;  /* 0x007fffff030b7812 */ /* 0x000fe200078ec0ff */
[----:B------:R-:W-:Y:S01]  /*0f80*/  FFMA.RP R3, R18, R16, R13 ;  /* 0x0000001012037223 */ /* 0x000fe2000000800d */
[----:B------:R-:W-:Y:S01]  /*0f90*/  IMAD.MOV R13, RZ, RZ, -R15 ;  /* 0x000000ffff0d7224 */ /* 0x000fe200078e0a0f */
[----:B------:R-:W-:Y:S02]  /*0fa0*/  ISETP.NE.AND P1, PT, R15, RZ, PT ;  /* 0x000000ff0f00720c */ /* 0x000fe40003f25270 */
[----:B------:R-:W-:-:S02]  /*0fb0*/  LOP3.LUT R11, R11, 0x800000, RZ, 0xfc, !PT ;  /* 0x008000000b0b7812 */ /* 0x000fc400078efcff */
[----:B------:R-:W-:Y:S02]  /*0fc0*/  FSETP.NEU.FTZ.AND P0, PT, R3, R12, PT ;  /* 0x0000000c0300720b */ /* 0x000fe40003f1d000 */
[----:B------:R-:W-:Y:S02]  /*0fd0*/  SHF.L.U32 R14, R11, R14, RZ ;  /* 0x0000000e0b0e7219 */ /* 0x000fe400000006ff */
[----:B------:R-:W-:Y:S02]  /*0fe0*/  SEL R12, R13, RZ, P2 ;  /* 0x000000ff0d0c7207 */ /* 0x000fe40001000000 */
[----:B------:R-:W-:Y:S02]  /*0ff0*/  ISETP.NE.AND P1, PT, R14, RZ, P1 ;  /* 0x000000ff0e00720c */ /* 0x000fe40000f25270 */
[----:B------:R-:W-:Y:S02]  /*1000*/  SHF.R.U32.HI R12, RZ, R12, R11 ;  /* 0x0000000cff0c7219 */ /* 0x000fe4000001160b */
[----:B------:R-:W-:-:S02]  /*1010*/  PLOP3.LUT P0, PT, P0, P1, PT, 0xf8, 0x8f ;  /* 0x00000000008f781c */ /* 0x000fc40000703f70 */
[----:B------:R-:W-:Y:S02]  /*1020*/  SHF.R.U32.HI R14, RZ, 0x1, R12 ;  /* 0x00000001ff0e7819 */ /* 0x000fe4000001160c */
[----:B------:R-:W-:-:S04]  /*1030*/  SEL R3, RZ, 0x1, !P0 ;  /* 0x00000001ff037807 */ /* 0x000fc80004000000 */
[----:B------:R-:W-:-:S04]  /*1040*/  LOP3.LUT R3, R3, 0x1, R14, 0xf8, !PT ;  /* 0x0000000103037812 */ /* 0x000fc800078ef80e */
[----:B------:R-:W-:-:S04]  /*1050*/  LOP3.LUT R3, R3, R12, RZ, 0xc0, !PT ;  /* 0x0000000c03037212 */ /* 0x000fc800078ec0ff */
[----:B------:R-:W-:-:S04]  /*1060*/  IADD3 R3, PT, PT, R14, R3, RZ ;  /* 0x000000030e037210 */ /* 0x000fc80007ffe0ff */
[----:B------:R-:W-:Y:S01]  /*1070*/  LOP3.LUT R0, R3, R0, RZ, 0xfc, !PT ;  /* 0x0000000003007212 */ /* 0x000fe200078efcff */
[----:B------:R-:W-:Y:S06]  /*1080*/  BRA `(.L_x_21) ;  /* 0x0000000000107947 */ /* 0x000fec0003800000 */
.L_x_20:
[----:B------:R-:W-:-:S04]  /*1090*/  LOP3.LUT R0, R0, 0x80000000, RZ, 0xc0, !PT ;  /* 0x8000000000007812 */ /* 0x000fc800078ec0ff */
[----:B------:R-:W-:Y:S01]  /*10a0*/  LOP3.LUT R0, R0, 0x7f800000, RZ, 0xfc, !PT ;  /* 0x7f80000000007812 */ /* 0x000fe200078efcff */
[----:B------:R-:W-:Y:S06]  /*10b0*/  BRA `(.L_x_21) ;  /* 0x0000000000047947 */ /* 0x000fec0003800000 */
.L_x_19:
[----:B------:R-:W-:-:S07]  /*10c0*/  IMAD R0, R12, 0x800000, R0 ;  /* 0x008000000c007824 */ /* 0x000fce00078e0200 */
.L_x_21:
[----:B------:R-:W-:Y:S05]  /*10d0*/  BSYNC.RECONVERGENT B3 ;  /* 0x0000000000037941 */ /* 0x000fea0003800200 */
.L_x_18:
[----:B------:R-:W-:Y:S05]  /*10e0*/  BRA `(.L_x_22) ;  /* 0x0000000000207947 */ /* 0x000fea0003800000 */
.L_x_17:
[----:B------:R-:W-:-:S04]  /*10f0*/  LOP3.LUT R0, R3, 0x80000000, R0, 0x48, !PT ;  /* 0x8000000003007812 */ /* 0x000fc800078e4800 */
[----:B------:R-:W-:Y:S01]  /*1100*/  LOP3.LUT R0, R0, 0x7f800000, RZ, 0xfc, !PT ;  /* 0x7f80000000007812 */ /* 0x000fe200078efcff */
[----:B------:R-:W-:Y:S06]  /*1110*/  BRA `(.L_x_22) ;  /* 0x0000000000147947 */ /* 0x000fec0003800000 */
.L_x_16:
[----:B------:R-:W-:Y:S01]  /*1120*/  LOP3.LUT R0, R3, 0x80000000, R0, 0x48, !PT ;  /* 0x8000000003007812 */ /* 0x000fe200078e4800 */
[----:B------:R-:W-:Y:S06]  /*1130*/  BRA `(.L_x_22) ;  /* 0x00000000000c7947 */ /* 0x000fec0003800000 */
.L_x_15:
[----:B------:R-:W0:Y:S01]  /*1140*/  MUFU.RSQ R0, -QNAN ;  /* 0xffc0000000007908 */ /* 0x000e220000001400 */
[----:B------:R-:W-:Y:S05]  /*1150*/  BRA `(.L_x_22) ;  /* 0x0000000000047947 */ /* 0x000fea0003800000 */
.L_x_14:
[----:B------:R-:W-:-:S07]  /*1160*/  FADD.FTZ R0, R0, R3 ;  /* 0x0000000300007221 */ /* 0x000fce0000010000 */
.L_x_22:
[----:B------:R-:W-:Y:S05]  /*1170*/  BSYNC.RECONVERGENT B2 ;  /* 0x0000000000027941 */ /* 0x000fea0003800200 */
.L_x_12:
[----:B------:R-:W-:-:S04]  /*1180*/  IMAD.MOV.U32 R11, RZ, RZ, 0x0 ;  /* 0x00000000ff0b7424 */ /* 0x000fc800078e00ff */
[----:B0-----:R-:W-:Y:S05]  /*1190*/  RET.REL.NODEC R10 `(_Z16depth_avg_filterPfPiS0_S0_S_) ;  /* 0xffffffec0a987950 */ /* 0x001fea0003c3ffff */
.L_x_23:
        /* <DEDUP_REMOVED lines=14> */
.L_x_236:


//--------------------- .text._Z20flying_points_filterPfS_PiS0_S_S_S0_ --------------------------
	.section	.text._Z20flying_points_filterPfS_PiS0_S_S_S0_,"ax",@progbits
	.align	128
        .global         _Z20flying_points_filterPfS_PiS0_S_S_S0_
        .type           _Z20flying_points_filterPfS_PiS0_S_S_S0_,@function
        .size           _Z20flying_points_filterPfS_PiS0_S_S_S0_,(.L_x_237 - _Z20flying_points_filterPfS_PiS0_S_S_S0_)
        .other          _Z20flying_points_filterPfS_PiS0_S_S_S0_,@"STO_CUDA_ENTRY STV_DEFAULT"
_Z20flying_points_filterPfS_PiS0_S_S_S0_:
.text._Z20flying_points_filterPfS_PiS0_S_S_S0_:
[----:B------:R-:W-:Y:S01]  /*0000*/  LDC R1, c[0x0][0x37c] ;  /* 0x0000df00ff017b82 */ /* 0x000fe20000000800 */
[----:B------:R-:W0:Y:S07]  /*0010*/  S2R R6, SR_TID.X ;  /* 0x0000000000067919 */ /* 0x000e2e0000002100 */
[----:B------:R-:W1:Y:S01]  /*0020*/  LDC.64 R18, c[0x0][0x388] ;  /* 0x0000e200ff127b82 */ /* 0x000e620000000a00 */
[----:B------:R-:W0:Y:S01]  /*0030*/  LDCU UR6, c[0x0][0x360] ;  /* 0x00006c00ff0677ac */ /* 0x000e220008000800 */
[----:B------:R-:W0:Y:S01]  /*0040*/  S2R R7, SR_CTAID.X ;  /* 0x0000000000077919 */ /* 0x000e220000002500 */
[----:B------:R-:W2:Y:S05]  /*0050*/  LDCU.64 UR4, c[0x0][0x358] ;  /* 0x00006b00ff0477ac */ /* 0x000eaa0008000a00 */
[----:B------:R-:W2:Y:S08]  /*0060*/  LDC.64 R14, c[0x0][0x3a8] ;  /* 0x0000ea00ff0e7b82 */ /* 0x000eb00000000a00 */
[----:B------:R-:W3:Y:S08]  /*0070*/  LDC.64 R12, c[0x0][0x398] ;  /* 0x0000e600ff0c7b82 */ /* 0x000ef00000000a00 */
[----:B------:R-:W4:Y:S08]  /*0080*/  LDC.64 R16, c[0x0][0x3a0] ;  /* 0x0000e800ff107b82 */ /* 0x000f300000000a00 */
[----:B------:R-:W4:Y:S01]  /*0090*/  LDC.64 R4, c[0x0][0x3b0] ;  /* 0x0000ec00ff047b82 */ /* 0x000f220000000a00 */
[----:B--2---:R-:W5:Y:S01]  /*00a0*/  LDG.E R2, desc[UR4][R14.64] ;  /* 0x000000040e027981 */ /* 0x004f62000c1e1900 */
[----:B0-----:R-:W-:-:S04]  /*00b0*/  IMAD R6, R7, UR6, R6 ;  /* 0x0000000607067c24 */ /* 0x001fc8000f8e0206 */
[C---:B-1----:R-:W-:Y:S02]  /*00c0*/  IMAD.WIDE R18, R6.reuse, 0x4, R18 ;  /* 0x0000000406127825 */ /* 0x042fe400078e0212 */
[----:B------:R-:W0:Y:S01]  /*00d0*/  LDC.64 R10, c[0x0][0x390] ;  /* 0x0000e400ff0a7b82 */ /* 0x000e220000000a00 */
[----:B---3--:R-:W5:Y:S04]  /*00e0*/  LDG.E R3, desc[UR4][R12.64] ;  /* 0x000000040c037981 */ /* 0x008f68000c1e1900 */
[----:B------:R1:W2:Y:S04]  /*00f0*/  LDG.E R0, desc[UR4][R18.64] ;  /* 0x0000000412007981 */ /* 0x0002a8000c1e1900 */
[----:B----4-:R3:W5:Y:S04]  /*0100*/  LDG.E R20, desc[UR4][R16.64] ;  /* 0x0000000410147981 */ /* 0x010768000c1e1900 */
[----:B------:R3:W5:Y:S01]  /*0110*/  LDG.E R8, desc[UR4][R16.64+0x10] ;  /* 0x0000100410087981 */ /* 0x000762000c1e1900 */
[----:B-1----:R-:W1:Y:S03]  /*0120*/  LDC.64 R18, c[0x0][0x380] ;  /* 0x0000e000ff127b82 */ /* 0x002e660000000a00 */
[----:B------:R3:W5:Y:S04]  /*0130*/  LDG.E R4, desc[UR4][R4.64] ;  /* 0x0000000404047981 */ /* 0x000768000c1e1900 */
[----:B0-----:R3:W5:Y:S01]  /*0140*/  LDG.E R9, desc[UR4][R10.64] ;  /* 0x000000040a097981 */ /* 0x001762000c1e1900 */
[----:B-1----:R-:W-:Y:S01]  /*0150*/  IMAD.WIDE R14, R6, 0x4, R18 ;  /* 0x00000004060e7825 */ /* 0x002fe200078e0212 */
[----:B--2---:R-:W-:-:S04]  /*0160*/  FSETP.NEU.AND P0, PT, R0, RZ, PT ;  /* 0x000000ff0000720b */ /* 0x004fc80003f0d000 */
[----:B------:R3:W-:Y:S09]  /*0170*/  STG.E desc[UR4][R14.64], R0 ;  /* 0x000000000e007986 */ /* 0x0007f2000c101904 */
[----:B------:R-:W-:Y:S05]  /*0180*/  @!P0 EXIT ;  /* 0x000000000000894d */ /* 0x000fea0003800000 */
[----:B---3-5:R-:W0:Y:S01]  /*0190*/  F2F.F64.F32 R10, R2 ;  /* 0x00000002000a7310 */ /* 0x028e220000201800 */
[----:B------:R-:W-:Y:S01]  /*01a0*/  UMOV UR6, 0x33333333 ;  /* 0x3333333300067882 */ /* 0x000fe20000000000 */
[----:B------:R-:W-:Y:S01]  /*01b0*/  UMOV UR7, 0x3ff33333 ;  /* 0x3ff3333300077882 */ /* 0x000fe20000000000 */
[----:B------:R-:W-:Y:S01]  /*01c0*/  IMAD.HI R12, R3, 0x51eb851f, RZ ;  /* 0x51eb851f030c7827 */ /* 0x000fe200078e02ff */
[----:B------:R-:W-:Y:S04]  /*01d0*/  BSSY.RECONVERGENT B0, `(.L_x_24) ;  /* 0x0000012000007945 */ /* 0x000fe80003800200 */
[----:B------:R-:W1:Y:S01]  /*01e0*/  MUFU.RCP R13, R0 ;  /* 0x00000000000d7308 */ /* 0x000e620000001000 */
[----:B0-----:R-:W-:-:S10]  /*01f0*/  DMUL R10, R10, UR6 ;  /* 0x000000060a0a7c28 */ /* 0x001fd40008000000 */
[----:B------:R-:W0:Y:S01]  /*0200*/  F2F.F32.F64 R11, R10 ;  /* 0x0000000a000b7310 */ /* 0x000e220000301000 */
[----:B-1----:R-:W-:-:S04]  /*0210*/  FFMA R16, -R0, R13, 1 ;  /* 0x3f80000000107423 */ /* 0x002fc8000000010d */
[----:B------:R-:W-:Y:S01]  /*0220*/  FFMA R16, R13, R16, R13 ;  /* 0x000000100d107223 */ /* 0x000fe2000000000d */
[----:B------:R-:W-:-:S04]  /*0230*/  SHF.R.U32.HI R13, RZ, 0x1f, R12 ;  /* 0x0000001fff0d7819 */ /* 0x000fc8000001160c */
[----:B------:R-:W-:Y:S01]  /*0240*/  LEA.HI.SX32 R13, R12, R13, 0x19 ;  /* 0x0000000d0c0d7211 */ /* 0x000fe200078fcaff */
[----:B0-----:R-:W-:-:S04]  /*0250*/  FMUL R5, R20, R11 ;  /* 0x0000000b14057220 */ /* 0x001fc80000400000 */
[----:B------:R-:W-:Y:S01]  /*0260*/  IMAD R4, R13, R13, R4 ;  /* 0x0000000d0d047224 */ /* 0x000fe200078e0204 */
[----:B------:R-:W0:Y:S01]  /*0270*/  FCHK P0, R5, R0 ;  /* 0x0000000005007302 */ /* 0x000e220000000000 */
[----:B------:R-:W-:-:S04]  /*0280*/  FFMA R17, R5, R16, RZ ;  /* 0x0000001005117223 */ /* 0x000fc800000000ff */
[----:B------:R-:W-:-:S04]  /*0290*/  FFMA R12, -R0, R17, R5 ;  /* 0x00000011000c7223 */ /* 0x000fc80000000105 */
[----:B------:R-:W-:Y:S01]  /*02a0*/  FFMA R10, R16, R12, R17 ;  /* 0x0000000c100a7223 */ /* 0x000fe20000000011 */
[----:B0-----:R-:W-:Y:S06]  /*02b0*/  @!P0 BRA `(.L_x_25) ;  /* 0x00000000000c8947 */ /* 0x001fec0003800000 */
[----:B------:R-:W-:-:S07]  /*02c0*/  MOV R12, 0x2e0 ;  /* 0x000002e0000c7802 */ /* 0x000fce0000000f00 */
[----:B------:R-:W-:Y:S05]  /*02d0*/  CALL.REL.NOINC `($__internal_1_$__cuda_sm3x_div_rn_noftz_f32_slowpath) ;  /* 0x0000000c00bc7944 */ /* 0x000fea0003c00000 */
[----:B------:R-:W-:-:S07]  /*02e0*/  IMAD.MOV.U32 R10, RZ, RZ, R5 ;  /* 0x000000ffff0a7224 */ /* 0x000fce00078e0005 */
.L_x_25:
[----:B------:R-:W-:Y:S05]  /*02f0*/  BSYNC.RECONVERGENT B0 ;  /* 0x0000000000007941 */ /* 0x000fea0003800200 */
.L_x_24:
[----:B------:R-:W0:Y:S01]  /*0300*/  MUFU.RCP R5, R0 ;  /* 0x0000000000057308 */ /* 0x000e220000001000 */
[----:B------:R-:W-:Y:S01]  /*0310*/  FMUL R13, R8, R11 ;  /* 0x0000000b080d7220 */ /* 0x000fe20000400000 */
[----:B------:R-:W-:Y:S01]  /*0320*/  IMAD.HI R11, R3, 0x51eb851f, RZ ;  /* 0x51eb851f030b7827 */ /* 0x000fe200078e02ff */
[----:B------:R-:W-:Y:S04]  /*0330*/  BSSY.RECONVERGENT B0, `(.L_x_26) ;  /* 0x000000f000007945 */ /* 0x000fe80003800200 */
[----:B------:R-:W-:Y:S01]  /*0340*/  SHF.R.U32.HI R16, RZ, 0x1f, R11 ;  /* 0x0000001fff107819 */ /* 0x000fe2000001160b */
[----:B------:R-:W1:Y:S03]  /*0350*/  FCHK P0, R13, R0 ;  /* 0x000000000d007302 */ /* 0x000e660000000000 */
[----:B------:R-:W-:-:S05]  /*0360*/  LEA.HI.SX32 R11, R11, R16, 0x1c ;  /* 0x000000100b0b7211 */ /* 0x000fca00078fe2ff */
[----:B------:R-:W2:Y:S01]  /*0370*/  F2I.TRUNC.NTZ R10, R10 ;  /* 0x0000000a000a7305 */ /* 0x000ea2000020f100 */
[----:B0-----:R-:W-:-:S04]  /*0380*/  FFMA R12, -R0, R5, 1 ;  /* 0x3f800000000c7423 */ /* 0x001fc80000000105 */
[----:B------:R-:W-:-:S04]  /*0390*/  FFMA R5, R5, R12, R5 ;  /* 0x0000000c05057223 */ /* 0x000fc80000000005 */
[----:B------:R-:W-:-:S04]  /*03a0*/  FFMA R8, R5, R13, RZ ;  /* 0x0000000d05087223 */ /* 0x000fc800000000ff */
[----:B------:R-:W-:-:S04]  /*03b0*/  FFMA R12, -R0, R8, R13 ;  /* 0x00000008000c7223 */ /* 0x000fc8000000010d */
[----:B------:R-:W-:Y:S01]  /*03c0*/  FFMA R8, R5, R12, R8 ;  /* 0x0000000c05087223 */ /* 0x000fe20000000008 */
[----:B-12---:R-:W-:Y:S06]  /*03d0*/  @!P0 BRA `(.L_x_27) ;  /* 0x0000000000108947 */ /* 0x006fec0003800000 */
[----:B------:R-:W-:Y:S01]  /*03e0*/  IMAD.MOV.U32 R5, RZ, RZ, R13 ;  /* 0x000000ffff057224 */ /* 0x000fe200078e000d */
[----:B------:R-:W-:-:S07]  /*03f0*/  MOV R12, 0x410 ;  /* 0x00000410000c7802 */ /* 0x000fce0000000f00 */
[----:B------:R-:W-:Y:S05]  /*0400*/  CALL.REL.NOINC `($__internal_1_$__cuda_sm3x_div_rn_noftz_f32_slowpath) ;  /* 0x0000000c00707944 */ /* 0x000fea0003c00000 */
[----:B------:R-:W-:-:S07]  /*0410*/  IMAD.MOV.U32 R8, RZ, RZ, R5 ;  /* 0x000000ffff087224 */ /* 0x000fce00078e0005 */
.L_x_27:
[----:B------:R-:W-:Y:S05]  /*0420*/  BSYNC.RECONVERGENT B0 ;  /* 0x0000000000007941 */ /* 0x000fea0003800200 */
.L_x_26:
[----:B------:R-:W0:Y:S01]  /*0430*/  F2I.TRUNC.NTZ R8, R8 ;  /* 0x0000000800087305 */ /* 0x000e22000020f100 */
[----:B------:R-:W-:Y:S01]  /*0440*/  BSSY.RECONVERGENT B1, `(.L_x_28) ;  /* 0x00000d4000017945 */ /* 0x000fe20003800200 */
[-C--:B------:R-:W-:Y:S01]  /*0450*/  VIMNMX R10, PT, PT, R10, R11.reuse, PT ;  /* 0x0000000b0a0a7248 */ /* 0x080fe20003fe0100 */
[----:B------:R-:W-:Y:S01]  /*0460*/  IMAD.MOV.U32 R27, RZ, RZ, RZ ;  /* 0x000000ffff1b7224 */ /* 0x000fe200078e00ff */
[----:B0-----:R-:W-:-:S04]  /*0470*/  VIMNMX R12, PT, PT, R8, R11, PT ;  /* 0x0000000b080c7248 */ /* 0x001fc80003fe0100 */
[CC--:B------:R-:W-:Y:S02]  /*0480*/  LEA.HI R16, R7.reuse, R12.reuse, RZ, 0x1e ;  /* 0x0000000c07107211 */ /* 0x0c0fe400078ff0ff */
[----:B------:R-:W-:Y:S02]  /*0490*/  LEA.HI R12, R7, -R12, RZ, 0x1e ;  /* 0x8000000c070c7211 */ /* 0x000fe400078ff0ff */
[----:B------:R-:W-:Y:S02]  /*04a0*/  VIADDMNMX R5, R16, 0x1, R9, PT ;  /* 0x0000000110057846 */ /* 0x000fe40003800109 */
[----:B------:R-:W-:-:S04]  /*04b0*/  VIMNMX R12, PT, PT, RZ, R12, !PT ;  /* 0x0000000cff0c7248 */ /* 0x000fc80007fe0100 */
[----:B------:R-:W-:-:S13]  /*04c0*/  ISETP.GE.U32.AND P0, PT, R12, R5, PT ;  /* 0x000000050c00720c */ /* 0x000fda0003f06070 */
[----:B------:R-:W-:Y:S05]  /*04d0*/  @P0 BRA `(.L_x_29) ;  /* 0x0000000c00280947 */ /* 0x000fea0003800000 */
[-C--:B------:R-:W-:Y:S02]  /*04e0*/  IABS R16, R3.reuse ;  /* 0x0000000300107213 */ /* 0x080fe40000000000 */
[----:B------:R-:W-:Y:S02]  /*04f0*/  IABS R13, R3 ;  /* 0x00000003000d7213 */ /* 0x000fe40000000000 */
[----:B------:R-:W0:Y:S01]  /*0500*/  I2F.RP R7, R16 ;  /* 0x0000001000077306 */ /* 0x000e220000209400 */
[----:B------:R-:W-:Y:S02]  /*0510*/  IABS R18, R6 ;  /* 0x0000000600127213 */ /* 0x000fe40000000000 */
[----:B------:R-:W-:Y:S02]  /*0520*/  ISETP.GE.AND P2, PT, R6, RZ, PT ;  /* 0x000000ff0600720c */ /* 0x000fe40003f46270 */
[----:B------:R-:W-:-:S03]  /*0530*/  MOV R27, RZ ;  /* 0x000000ff001b7202 */ /* 0x000fc60000000f00 */
[----:B0-----:R-:W0:Y:S02]  /*0540*/  MUFU.RCP R7, R7 ;  /* 0x0000000700077308 */ /* 0x001e240000001000 */
[----:B0-----:R-:W-:Y:S01]  /*0550*/  IADD3 R8, PT, PT, R7, 0xffffffe, RZ ;  /* 0x0ffffffe07087810 */ /* 0x001fe20007ffe0ff */
[----:B------:R-:W-:-:S05]  /*0560*/  IMAD.MOV R7, RZ, RZ, -R13 ;  /* 0x000000ffff077224 */ /* 0x000fca00078e0a0d */
[----:B------:R0:W1:Y:S02]  /*0570*/  F2I.FTZ.U32.TRUNC.NTZ R9, R8 ;  /* 0x0000000800097305 */ /* 0x000064000021f000 */
[----:B0-----:R-:W-:Y:S02]  /*0580*/  IMAD.MOV.U32 R8, RZ, RZ, RZ ;  /* 0x000000ffff087224 */ /* 0x001fe400078e00ff */
[----:B-1----:R-:W-:-:S04]  /*0590*/  IMAD.MOV R11, RZ, RZ, -R9 ;  /* 0x000000ffff0b7224 */ /* 0x002fc800078e0a09 */
[----:B------:R-:W-:-:S04]  /*05a0*/  IMAD R11, R11, R16, RZ ;  /* 0x000000100b0b7224 */ /* 0x000fc800078e02ff */
[----:B------:R-:W-:-:S06]  /*05b0*/  IMAD.HI.U32 R9, R9, R11, R8 ;  /* 0x0000000b09097227 */ /* 0x000fcc00078e0008 */
[----:B------:R-:W-:-:S04]  /*05c0*/  IMAD.HI.U32 R9, R9, R18, RZ ;  /* 0x0000001209097227 */ /* 0x000fc800078e00ff */
[----:B------:R-:W-:-:S05]  /*05d0*/  IMAD R9, R9, R7, R18 ;  /* 0x0000000709097224 */ /* 0x000fca00078e0212 */
[----:B------:R-:W-:-:S13]  /*05e0*/  ISETP.GT.U32.AND P0, PT, R16, R9, PT ;  /* 0x000000091000720c */ /* 0x000fda0003f04070 */
[----:B------:R-:W-:Y:S01]  /*05f0*/  @!P0 IMAD.IADD R9, R9, 0x1, -R16 ;  /* 0x0000000109098824 */ /* 0x000fe200078e0a10 */
[----:B------:R-:W-:-:S04]  /*0600*/  ISETP.NE.AND P0, PT, R3, RZ, PT ;  /* 0x000000ff0300720c */ /* 0x000fc80003f05270 */
[----:B------:R-:W-:-:S13]  /*0610*/  ISETP.GT.U32.AND P1, PT, R16, R9, PT ;  /* 0x000000091000720c */ /* 0x000fda0003f24070 */
[----:B------:R-:W-:-:S05]  /*0620*/  @!P1 IADD3 R9, PT, PT, R9, -R16, RZ ;  /* 0x8000001009099210 */ /* 0x000fca0007ffe0ff */
[----:B------:R-:W-:Y:S01]  /*0630*/  @!P2 IMAD.MOV R9, RZ, RZ, -R9 ;  /* 0x000000ffff09a224 */ /* 0x000fe200078e0a09 */
[----:B------:R-:W-:-:S04]  /*0640*/  @!P0 LOP3.LUT R9, RZ, R3, RZ, 0x33, !PT ;  /* 0x00000003ff098212 */ /* 0x000fc800078e33ff */
[C---:B------:R-:W-:Y:S02]  /*0650*/  IADD3 R8, PT, PT, R9.reuse, 0x1, R10 ;  /* 0x0000000109087810 */ /* 0x040fe40007ffe00a */
[----:B------:R-:W-:Y:S02]  /*0660*/  VIADDMNMX R7, R9, -R10, RZ, !PT ;  /* 0x8000000a09077246 */ /* 0x000fe400078001ff */
[----:B------:R-:W-:-:S05]  /*0670*/  VIMNMX R8, PT, PT, R3, R8, PT ;  /* 0x0000000803087248 */ /* 0x000fca0003fe0100 */
[----:B------:R-:W-:Y:S02]  /*0680*/  IMAD.IADD R9, R8, 0x1, -R7 ;  /* 0x0000000108097824 */ /* 0x000fe400078e0a07 */
[----:B------:R-:W-:-:S03]  /*0690*/  IMAD.IADD R11, R7, 0x1, -R8 ;  /* 0x00000001070b7824 */ /* 0x000fc600078e0a08 */
[C---:B------:R-:W-:Y:S02]  /*06a0*/  LOP3.LUT R10, R9.reuse, 0x7, RZ, 0xc0, !PT ;  /* 0x00000007090a7812 */ /* 0x040fe400078ec0ff */
[----:B------:R-:W-:Y:S02]  /*06b0*/  LOP3.LUT R22, R9, 0xfffffff8, RZ, 0xc0, !PT ;  /* 0xfffffff809167812 */ /* 0x000fe400078ec0ff */
[----:B------:R-:W-:Y:S01]  /*06c0*/  ISETP.GT.U32.AND P2, PT, R11, -0x8, PT ;  /* 0xfffffff80b00780c */ /* 0x000fe20003f44070 */
[----:B------:R-:W-:Y:S01]  /*06d0*/  VIADD R6, R10, 0xffffffff ;  /* 0xffffffff0a067836 */ /* 0x000fe20000000000 */
[----:B------:R-:W-:Y:S01]  /*06e0*/  LOP3.LUT R13, R9, 0x3, RZ, 0xc0, !PT ;  /* 0x00000003090d7812 */ /* 0x000fe200078ec0ff */
[----:B------:R-:W-:Y:S02]  /*06f0*/  VIADD R11, R7, 0x3 ;  /* 0x00000003070b7836 */ /* 0x000fe40000000000 */
[----:B------:R-:W-:Y:S01]  /*0700*/  IMAD.MOV R22, RZ, RZ, -R22 ;  /* 0x000000ffff167224 */ /* 0x000fe200078e0a16 */
[----:B------:R-:W-:-:S13]  /*0710*/  ISETP.GE.U32.AND P3, PT, R6, 0x3, PT ;  /* 0x000000030600780c */ /* 0x000fda0003f66070 */
.L_x_38:
[----:B------:R-:W-:Y:S01]  /*0720*/  ISETP.GE.U32.AND P0, PT, R7, R8, PT ;  /* 0x000000080700720c */ /* 0x000fe20003f06070 */
[----:B------:R-:W-:-:S12]  /*0730*/  BSSY.RECONVERGENT B0, `(.L_x_30) ;  /* 0x00000a0000007945 */ /* 0x000fd80003800200 */
[----:B------:R-:W-:Y:S05]  /*0740*/  @P0 BRA `(.L_x_31) ;  /* 0x0000000800780947 */ /* 0x000fea0003800000 */
[----:B------:R-:W-:Y:S01]  /*0750*/  BSSY.RECONVERGENT B2, `(.L_x_32) ;  /* 0x000004f000027945 */ /* 0x000fe20003800200 */
[----:B------:R-:W-:Y:S02]  /*0760*/  IMAD R24, R3, R12, RZ ;  /* 0x0000000c03187224 */ /* 0x000fe400078e02ff */
[----:B------:R-:W-:Y:S01]  /*0770*/  IMAD.MOV.U32 R23, RZ, RZ, R7 ;  /* 0x000000ffff177224 */ /* 0x000fe200078e0007 */
[----:B------:R-:W-:Y:S06]  /*0780*/  @P2 BRA `(.L_x_33) ;  /* 0x00000004002c2947 */ /* 0x000fec0003800000 */
[----:B------:R-:W-:Y:S01]  /*0790*/  BSSY.RECONVERGENT B3, `(.L_x_34) ;  /* 0x0000049000037945 */ /* 0x000fe20003800200 */
[----:B------:R-:W-:Y:S01]  /*07a0*/  IMAD.IADD R25, R7, 0x1, R24 ;  /* 0x0000000107197824 */ /* 0x000fe200078e0218 */
[----:B------:R-:W-:Y:S01]  /*07b0*/  MOV R23, R22 ;  /* 0x0000001600177202 */ /* 0x000fe20000000f00 */
[----:B------:R-:W-:-:S07]  /*07c0*/  IMAD.MOV.U32 R6, RZ, RZ, R11 ;  /* 0x000000ffff067224 */ /* 0x000fce00078e000b */
.L_x_35:
[----:B------:R-:W0:Y:S02]  /*07d0*/  LDC.64 R16, c[0x0][0x388] ;  /* 0x0000e200ff107b82 */ /* 0x000e240000000a00 */
[----:B0-----:R-:W-:-:S05]  /*07e0*/  IMAD.WIDE.U32 R18, R25, 0x4, R16 ;  /* 0x0000000419127825 */ /* 0x001fca00078e0010 */
[----:B------:R0:W2:Y:S01]  /*07f0*/  LDG.E R28, desc[UR4][R18.64] ;  /* 0x00000004121c7981 */ /* 0x0000a2000c1e1900 */
[----:B------:R-:W-:-:S04]  /*0800*/  VIADD R21, R25, 0x1 ;  /* 0x0000000119157836 */ /* 0x000fc80000000000 */
[----:B0-----:R-:W-:-:S05]  /*0810*/  IMAD.WIDE.U32 R18, R21, 0x4, R16 ;  /* 0x0000000415127825 */ /* 0x001fca00078e0010 */
[----:B------:R0:W3:Y:S01]  /*0820*/  LDG.E R29, desc[UR4][R18.64] ;  /* 0x00000004121d7981 */ /* 0x0000e2000c1e1900 */
[----:B------:R-:W-:Y:S02]  /*0830*/  VIADD R20, R25, 0x2 ;  /* 0x0000000219147836 */ /* 0x000fe40000000000 */
[----:B--2---:R-:W-:-:S05]  /*0840*/  FADD R21, R0, -R28 ;  /* 0x8000001c00157221 */ /* 0x004fca0000000000 */
[----:B------:R-:W-:Y:S01]  /*0850*/  FSETP.GEU.AND P0, PT, |R21|, R2, PT ;  /* 0x000000021500720b */ /* 0x000fe20003f0e200 */
[----:B------:R-:W-:-:S05]  /*0860*/  IMAD.WIDE.U32 R20, R20, 0x4, R16 ;  /* 0x0000000414147825 */ /* 0x000fca00078e0010 */
[----:B------:R1:W2:Y:S01]  /*0870*/  LDG.E R26, desc[UR4][R20.64] ;  /* 0x00000004141a7981 */ /* 0x0002a2000c1e1900 */
[----:B------:R-:W-:Y:S01]  /*0880*/  FSETP.NEU.AND P0, PT, R28, RZ, !P0 ;  /* 0x000000ff1c00720b */ /* 0x000fe2000470d000 */
[----:B------:R-:W-:Y:S02]  /*0890*/  VIADD R28, R27, 0x1 ;  /* 0x000000011b1c7836 */ /* 0x000fe40000000000 */
[----:B0-----:R-:W-:-:S04]  /*08a0*/  VIADD R19, R25, 0x3 ;  /* 0x0000000319137836 */ /* 0x001fc80000000000 */
[----:B------:R-:W-:-:S06]  /*08b0*/  IMAD.WIDE.U32 R18, R19, 0x4, R16 ;  /* 0x0000000413127825 */ /* 0x000fcc00078e0010 */
[----:B------:R-:W-:Y:S01]  /*08c0*/  @!P0 IADD3 R28, PT, PT, R27, RZ, RZ ;  /* 0x000000ff1b1c8210 */ /* 0x000fe20007ffe0ff */
[----:B---3--:R-:W-:Y:S01]  /*08d0*/  FADD R27, R0, -R29 ;  /* 0x8000001d001b7221 */ /* 0x008fe20000000000 */
[----:B-1----:R-:W-:-:S04]  /*08e0*/  VIADD R21, R25, 0x4 ;  /* 0x0000000419157836 */ /* 0x002fc80000000000 */
[----:B------:R-:W-:-:S04]  /*08f0*/  FSETP.GEU.AND P0, PT, |R27|, R2, PT ;  /* 0x000000021b00720b */ /* 0x000fc80003f0e200 */
[----:B------:R-:W-:Y:S02]  /*0900*/  FSETP.NEU.AND P0, PT, R29, RZ, !P0 ;  /* 0x000000ff1d00720b */ /* 0x000fe4000470d000 */
[----:B------:R0:W3:Y:S01]  /*0910*/  LDG.E R29, desc[UR4][R18.64] ;  /* 0x00000004121d7981 */ /* 0x0000e2000c1e1900 */
[----:B------:R-:W-:-:S04]  /*0920*/  IMAD.WIDE.U32 R20, R21, 0x4, R16 ;  /* 0x0000000415147825 */ /* 0x000fc800078e0010 */
[----:B--2---:R-:W-:-:S05]  /*0930*/  FADD R27, R0, -R26 ;  /* 0x8000001a001b7221 */ /* 0x004fca0000000000 */
[----:B------:R-:W-:Y:S02]  /*0940*/  FSETP.GEU.AND P1, PT, |R27|, R2, PT ;  /* 0x000000021b00720b */ /* 0x000fe40003f2e200 */
[----:B------:R-:W2:Y:S01]  /*0950*/  LDG.E R27, desc[UR4][R20.64] ;  /* 0x00000004141b7981 */ /* 0x000ea2000c1e1900 */
[----:B0-----:R-:W-:Y:S01]  /*0960*/  VIADD R18, R28, 0x1 ;  /* 0x000000011c127836 */ /* 0x001fe20000000000 */
[----:B------:R-:W-:Y:S01]  /*0970*/  FSETP.NEU.AND P1, PT, R26, RZ, !P1 ;  /* 0x000000ff1a00720b */ /* 0x000fe20004f2d000 */
[----:B------:R-:W-:-:S05]  /*0980*/  @!P0 IMAD.MOV R18, RZ, RZ, R28 ;  /* 0x000000ffff128224 */ /* 0x000fca00078e021c */
[----:B------:R-:W-:-:S07]  /*0990*/  IADD3 R26, PT, PT, R18, 0x1, RZ ;  /* 0x00000001121a7810 */ /* 0x000fce0007ffe0ff */
[----:B------:R-:W-:Y:S02]  /*09a0*/  @!P1 IMAD.MOV R26, RZ, RZ, R18 ;  /* 0x000000ffff1a9224 */ /* 0x000fe400078e0212 */
[----:B------:R-:W-:Y:S02]  /*09b0*/  VIADD R18, R25, 0x5 ;  /* 0x0000000519127836 */ /* 0x000fe40000000000 */
[----:B---3--:R-:W-:-:S05]  /*09c0*/  FADD R19, R0, -R29 ;  /* 0x8000001d00137221 */ /* 0x008fca0000000000 */
[----:B------:R-:W-:Y:S01]  /*09d0*/  FSETP.GEU.AND P0, PT, |R19|, R2, PT ;  /* 0x000000021300720b */ /* 0x000fe20003f0e200 */
[----:B------:R-:W-:-:S03]  /*09e0*/  IMAD.WIDE.U32 R18, R18, 0x4, R16 ;  /* 0x0000000412127825 */ /* 0x000fc600078e0010 */
[----:B------:R-:W-:Y:S01]  /*09f0*/  FSETP.NEU.AND P0, PT, R29, RZ, !P0 ;  /* 0x000000ff1d00720b */ /* 0x000fe2000470d000 */
[----:B------:R-:W-:Y:S02]  /*0a00*/  VIADD R29, R25, 0x6 ;  /* 0x00000006191d7836 */ /* 0x000fe40000000000 */
[----:B------:R0:W3:Y:S01]  /*0a10*/  LDG.E R19, desc[UR4][R18.64] ;  /* 0x0000000412137981 */ /* 0x0000e2000c1e1900 */
[----:B--2---:R-:W-:-:S05]  /*0a20*/  FADD R21, R0, -R27 ;  /* 0x8000001b00157221 */ /* 0x004fca0000000000 */
[----:B------:R-:W-:Y:S01]  /*0a30*/  FSETP.GEU.AND P1, PT, |R21|, R2, PT ;  /* 0x000000021500720b */ /* 0x000fe20003f2e200 */
[----:B------:R-:W-:-:S04]  /*0a40*/  IMAD.WIDE.U32 R20, R29, 0x4, R16 ;  /* 0x000000041d147825 */ /* 0x000fc800078e0010 */
[----:B------:R-:W-:Y:S02]  /*0a50*/  VIADD R29, R25, 0x7 ;  /* 0x00000007191d7836 */ /* 0x000fe40000000000 */
[----:B------:R-:W2:Y:S02]  /*0a60*/  LDG.E R21, desc[UR4][R20.64] ;  /* 0x0000000414157981 */ /* 0x000ea4000c1e1900 */
[----:B------:R-:W-:-:S06]  /*0a70*/  IMAD.WIDE.U32 R16, R29, 0x4, R16 ;  /* 0x000000041d107825 */ /* 0x000fcc00078e0010 */
[----:B------:R1:W4:Y:S01]  /*0a80*/  LDG.E R17, desc[UR4][R16.64] ;  /* 0x0000000410117981 */ /* 0x000322000c1e1900 */
[----:B------:R-:W-:Y:S01]  /*0a90*/  FSETP.NEU.AND P1, PT, R27, RZ, !P1 ;  /* 0x000000ff1b00720b */ /* 0x000fe20004f2d000 */
[----:B------:R-:W-:Y:S01]  /*0aa0*/  VIADD R23, R23, 0x8 ;  /* 0x0000000817177836 */ /* 0x000fe20000000000 */
[----:B0-----:R-:W-:Y:S01]  /*0ab0*/  IADD3 R18, PT, PT, R26, 0x1, RZ ;  /* 0x000000011a127810 */ /* 0x001fe20007ffe0ff */
[----:B------:R-:W-:Y:S01]  /*0ac0*/  @!P0 IMAD.MOV R18, RZ, RZ, R26 ;  /* 0x000000ffff128224 */ /* 0x000fe200078e021a */
[----:B------:R-:W-:Y:S01]  /*0ad0*/  IADD3 R6, PT, PT, R6, 0x8, RZ ;  /* 0x0000000806067810 */ /* 0x000fe20007ffe0ff */
[----:B------:R-:W-:Y:S02]  /*0ae0*/  VIADD R25, R25, 0x8 ;  /* 0x0000000819197836 */ /* 0x000fe40000000000 */
[----:B---3--:R-:W-:-:S05]  /*0af0*/  FADD R27, R0, -R19 ;  /* 0x80000013001b7221 */ /* 0x008fca0000000000 */
[----:B------:R-:W-:-:S04]  /*0b00*/  FSETP.GEU.AND P4, PT, |R27|, R2, PT ;  /* 0x000000021b00720b */ /* 0x000fc80003f8e200 */
[----:B------:R-:W-:Y:S01]  /*0b10*/  FSETP.NEU.AND P0, PT, R19, RZ, !P4 ;  /* 0x000000ff1300720b */ /* 0x000fe2000670d000 */
[----:B------:R-:W-:Y:S02]  /*0b20*/  VIADD R19, R18, 0x1 ;  /* 0x0000000112137836 */ /* 0x000fe40000000000 */
[----:B------:R-:W-:-:S04]  /*0b30*/  @!P1 IMAD.MOV R19, RZ, RZ, R18 ;  /* 0x000000ffff139224 */ /* 0x000fc800078e0212 */
[----:B-1----:R-:W-:-:S06]  /*0b40*/  VIADD R16, R19, 0x1 ;  /* 0x0000000113107836 */ /* 0x002fcc0000000000 */
[----:B------:R-:W-:Y:S01]  /*0b50*/  @!P0 IADD3 R16, PT, PT, R19, RZ, RZ ;  /* 0x000000ff13108210 */ /* 0x000fe20007ffe0ff */
[----:B--2---:R-:W-:-:S05]  /*0b60*/  FADD R27, R0, -R21 ;  /* 0x80000015001b7221 */ /* 0x004fca0000000000 */
[----:B------:R-:W-:Y:S01]  /*0b70*/  FSETP.GEU.AND P4, PT, |R27|, R2, PT ;  /* 0x000000021b00720b */ /* 0x000fe20003f8e200 */
[----:B----4-:R-:W-:-:S03]  /*0b80*/  FADD R27, R0, -R17 ;  /* 0x80000011001b7221 */ /* 0x010fc60000000000 */
[----:B------:R-:W-:Y:S02]  /*0b90*/  FSETP.NEU.AND P1, PT, R21, RZ, !P4 ;  /* 0x000000ff1500720b */ /* 0x000fe4000672d000 */
[----:B------:R-:W-:-:S04]  /*0ba0*/  FSETP.GEU.AND P4, PT, |R27|, R2, PT ;  /* 0x000000021b00720b */ /* 0x000fc80003f8e200 */
[----:B------:R-:W-:Y:S01]  /*0bb0*/  FSETP.NEU.AND P0, PT, R17, RZ, !P4 ;  /* 0x000000ff1100720b */ /* 0x000fe2000670d000 */
[----:B------:R-:W-:-:S06]  /*0bc0*/  VIADD R17, R16, 0x1 ;  /* 0x0000000110117836 */ /* 0x000fcc0000000000 */
[----:B------:R-:W-:Y:S01]  /*0bd0*/  @!P1 IMAD.MOV R17, RZ, RZ, R16 ;  /* 0x000000ffff119224 */ /* 0x000fe200078e0210 */
[----:B------:R-:W-:-:S03]  /*0be0*/  ISETP.NE.AND P1, PT, R23, RZ, PT ;  /* 0x000000ff1700720c */ /* 0x000fc60003f25270 */
[----:B------:R-:W-:Y:S02]  /*0bf0*/  VIADD R27, R17, 0x1 ;  /* 0x00000001111b7836 */ /* 0x000fe40000000000 */
[----:B------:R-:W-:-:S08]  /*0c00*/  @!P0 IMAD.MOV R27, RZ, RZ, R17 ;  /* 0x000000ffff1b8224 */ /* 0x000fd000078e0211 */
[----:B------:R-:W-:Y:S05]  /*0c10*/  @P1 BRA `(.L_x_35) ;  /* 0xfffffff800ec1947 */ /* 0x000fea000383ffff */
[----:B------:R-:W-:Y:S05]  /*0c20*/  BSYNC.RECONVERGENT B3 ;  /* 0x0000000000037941 */ /* 0x000fea0003800200 */
.L_x_34:
[----:B------:R-:W-:-:S07]  /*0c30*/  VIADD R23, R6, 0xfffffffd ;  /* 0xfffffffd06177836 */ /* 0x000fce0000000000 */
.L_x_33:
[----:B------:R-:W-:Y:S05]  /*0c40*/  BSYNC.RECONVERGENT B2 ;  /* 0x0000000000027941 */ /* 0x000fea0003800200 */
.L_x_32:
[----:B------:R-:W-:-:S13]  /*0c50*/  ISETP.NE.AND P0, PT, R10, RZ, PT ;  /* 0x000000ff0a00720c */ /* 0x000fda0003f05270 */
[----:B------:R-:W-:Y:S05]  /*0c60*/  @!P0 BRA `(.L_x_31) ;  /* 0x0000000400308947 */ /* 0x000fea0003800000 */
[----:B------:R-:W-:Y:S01]  /*0c70*/  BSSY.RECONVERGENT B2, `(.L_x_36) ;  /* 0x0000025000027945 */ /* 0x000fe20003800200 */
[----:B------:R-:W-:-:S03]  /*0c80*/  ISETP.NE.AND P4, PT, R13, RZ, PT ;  /* 0x000000ff0d00720c */ /* 0x000fc60003f85270 */
[----:B------:R-:W-:Y:S10]  /*0c90*/  @!P3 BRA `(.L_x_37) ;  /* 0x000000000088b947 */ /* 0x000ff40003800000 */
[----:B------:R-:W0:Y:S01]  /*0ca0*/  LDC.64 R16, c[0x0][0x388] ;  /* 0x0000e200ff107b82 */ /* 0x000e220000000a00 */
[----:B------:R-:W-:-:S05]  /*0cb0*/  IMAD.IADD R25, R24, 0x1, R23 ;  /* 0x0000000118197824 */ /* 0x000fca00078e0217 */
[C---:B------:R-:W-:Y:S01]  /*0cc0*/  IADD3 R21, PT, PT, R25.reuse, 0x1, RZ ;  /* 0x0000000119157810 */ /* 0x040fe20007ffe0ff */
[C---:B------:R-:W-:Y:S02]  /*0cd0*/  VIADD R19, R25.reuse, 0x2 ;  /* 0x0000000219137836 */ /* 0x040fe40000000000 */
[----:B0-----:R-:W-:-:S04]  /*0ce0*/  IMAD.WIDE.U32 R28, R25, 0x4, R16 ;  /* 0x00000004191c7825 */ /* 0x001fc800078e0010 */
[--C-:B------:R-:W-:Y:S02]  /*0cf0*/  IMAD.WIDE.U32 R20, R21, 0x4, R16.reuse ;  /* 0x0000000415147825 */ /* 0x100fe400078e0010 */
[----:B------:R-:W2:Y:S04]  /*0d00*/  LDG.E R29, desc[UR4][R28.64] ;  /* 0x000000041c1d7981 */ /* 0x000ea8000c1e1900 */
[----:B------:R-:W3:Y:S01]  /*0d10*/  LDG.E R21, desc[UR4][R20.64] ;  /* 0x0000000414157981 */ /* 0x000ee2000c1e1900 */
[----:B------:R-:W-:-:S04]  /*0d20*/  IMAD.WIDE.U32 R18, R19, 0x4, R16 ;  /* 0x0000000413127825 */ /* 0x000fc800078e0010 */
[----:B------:R-:W-:Y:S02]  /*0d30*/  VIADD R25, R25, 0x3 ;  /* 0x0000000319197836 */ /* 0x000fe40000000000 */
[----:B------:R-:W4:Y:S02]  /*0d40*/  LDG.E R19, desc[UR4][R18.64] ;  /* 0x0000000412137981 */ /* 0x000f24000c1e1900 */
[----:B------:R-:W-:-:S06]  /*0d50*/  IMAD.WIDE.U32 R16, R25, 0x4, R16 ;  /* 0x0000000419107825 */ /* 0x000fcc00078e0010 */
[----:B------:R-:W5:Y:S01]  /*0d60*/  LDG.E R17, desc[UR4][R16.64] ;  /* 0x0000000410117981 */ /* 0x000f62000c1e1900 */
[----:B------:R-:W-:Y:S01]  /*0d70*/  VIADD R6, R27, 0x1 ;  /* 0x000000011b067836 */ /* 0x000fe20000000000 */
[----:B------:R-:W-:Y:S01]  /*0d80*/  IADD3 R23, PT, PT, R23, 0x4, RZ ;  /* 0x0000000417177810 */ /* 0x000fe20007ffe0ff */
[----:B--2---:R-:W-:-:S05]  /*0d90*/  FADD R25, R0, -R29 ;  /* 0x8000001d00197221 */ /* 0x004fca0000000000 */
[----:B------:R-:W-:Y:S01]  /*0da0*/  FSETP.GEU.AND P1, PT, |R25|, R2, PT ;  /* 0x000000021900720b */ /* 0x000fe20003f2e200 */
[----:B---3--:R-:W-:-:S03]  /*0db0*/  FADD R25, R0, -R21 ;  /* 0x8000001500197221 */ /* 0x008fc60000000000 */
[----:B------:R-:W-:Y:S02]  /*0dc0*/  FSETP.NEU.AND P1, PT, R29, RZ, !P1 ;  /* 0x000000ff1d00720b */ /* 0x000fe40004f2d000 */
[----:B------:R-:W-:Y:S01]  /*0dd0*/  FSETP.GEU.AND P0, PT, |R25|, R2, PT ;  /* 0x000000021900720b */ /* 0x000fe20003f0e200 */
[----:B----4-:R-:W-:-:S03]  /*0de0*/  FADD R25, R0, -R19 ;  /* 0x8000001300197221 */ /* 0x010fc60000000000 */
[----:B------:R-:W-:Y:S02]  /*0df0*/  FSETP.NEU.AND P0, PT, R21, RZ, !P0 ;  /* 0x000000ff1500720b */ /* 0x000fe4000470d000 */
[----:B------:R-:W-:Y:S01]  /*0e00*/  FSETP.GEU.AND P5, PT, |R25|, R2, PT ;  /* 0x000000021900720b */ /* 0x000fe20003fae200 */
[----:B-----5:R-:W-:-:S04]  /*0e10*/  FADD R21, R0, -R17 ;  /* 0x8000001100157221 */ /* 0x020fc80000000000 */
[----:B------:R-:W-:Y:S01]  /*0e20*/  @!P1 IMAD.MOV R6, RZ, RZ, R27 ;  /* 0x000000ffff069224 */ /* 0x000fe200078e021b */
[----:B------:R-:W-:Y:S02]  /*0e30*/  FSETP.NEU.AND P1, PT, R19, RZ, !P5 ;  /* 0x000000ff1300720b */ /* 0x000fe40006f2d000 */
[----:B------:R-:W-:Y:S02]  /*0e40*/  FSETP.GEU.AND P5, PT, |R21|, R2, PT ;  /* 0x000000021500720b */ /* 0x000fe40003fae200 */
[----:B------:R-:W-:Y:S01]  /*0e50*/  IADD3 R16, PT, PT, R6, 0x1, RZ ;  /* 0x0000000106107810 */ /* 0x000fe20007ffe0ff */
[----:B------:R-:W-:Y:S01]  /*0e60*/  @!P0 IMAD.MOV R16, RZ, RZ, R6 ;  /* 0x000000ffff108224 */ /* 0x000fe200078e0206 */
[----:B------:R-:W-:-:S03]  /*0e70*/  FSETP.NEU.AND P0, PT, R17, RZ, !P5 ;  /* 0x000000ff1100720b */ /* 0x000fc60006f0d000 */
[----:B------:R-:W-:-:S04]  /*0e80*/  VIADD R6, R16, 0x1 ;  /* 0x0000000110067836 */ /* 0x000fc80000000000 */
[----:B------:R-:W-:-:S04]  /*0e90*/  @!P1 IMAD.MOV R6, RZ, RZ, R16 ;  /* 0x000000ffff069224 */ /* 0x000fc800078e0210 */
[----:B------:R-:W-:Y:S02]  /*0ea0*/  VIADD R27, R6, 0x1 ;  /* 0x00000001061b7836 */ /* 0x000fe40000000000 */
[----:B------:R-:W-:-:S07]  /*0eb0*/  @!P0 IMAD.MOV R27, RZ, RZ, R6 ;  /* 0x000000ffff1b8224 */ /* 0x000fce00078e0206 */
.L_x_37:
[----:B------:R-:W-:Y:S05]  /*0ec0*/  BSYNC.RECONVERGENT B2 ;  /* 0x0000000000027941 */ /* 0x000fea0003800200 */
.L_x_36:
[----:B------:R-:W-:Y:S05]  /*0ed0*/  @!P4 BRA `(.L_x_31) ;  /* 0x000000000094c947 */ /* 0x000fea0003800000 */
[----:B------:R-:W-:Y:S02]  /*0ee0*/  ISETP.NE.AND P5, PT, R13, 0x1, PT ;  /* 0x000000010d00780c */ /* 0x000fe40003fa5270 */
[----:B------:R-:W-:-:S11]  /*0ef0*/  LOP3.LUT P4, RZ, R9, 0x1, RZ, 0xc0, !PT ;  /* 0x0000000109ff7812 */ /* 0x000fd6000788c0ff */
[----:B------:R-:W0:Y:S01]  /*0f00*/  @P5 LDC.64 R20, c[0x0][0x388] ;  /* 0x0000e200ff145b82 */ /* 0x000e220000000a00 */
[----:B------:R-:W-:-:S07]  /*0f10*/  @P5 IMAD.IADD R25, R24, 0x1, R23 ;  /* 0x0000000118195824 */ /* 0x000fce00078e0217 */
[----:B------:R-:W1:Y:S01]  /*0f20*/  @P4 LDC.64 R16, c[0x0][0x388] ;  /* 0x0000e200ff104b82 */ /* 0x000e620000000a00 */
[----:B------:R-:W-:Y:S02]  /*0f30*/  @P5 VIADD R23, R23, 0x2 ;  /* 0x0000000217175836 */ /* 0x000fe40000000000 */
[----:B0-----:R-:W-:-:S04]  /*0f40*/  @P5 IMAD.WIDE.U32 R18, R25, 0x4, R20 ;  /* 0x0000000419125825 */ /* 0x001fc800078e0014 */
[----:B------:R-:W-:Y:S02]  /*0f50*/  @P5 VIADD R25, R25, 0x1 ;  /* 0x0000000119195836 */ /* 0x000fe40000000000 */
[----:B------:R-:W2:Y:S02]  /*0f60*/  @P5 LDG.E R19, desc[UR4][R18.64] ;  /* 0x0000000412135981 */ /* 0x000ea4000c1e1900 */
[----:B------:R-:W-:Y:S01]  /*0f70*/  @P5 IMAD.WIDE.U32 R20, R25, 0x4, R20 ;  /* 0x0000000419145825 */ /* 0x000fe200078e0014 */
[----:B------:R-:W-:-:S05]  /*0f80*/  @P4 IADD3 R23, PT, PT, R24, R23, RZ ;  /* 0x0000001718174210 */ /* 0x000fca0007ffe0ff */
[----:B------:R-:W3:Y:S01]  /*0f90*/  @P5 LDG.E R21, desc[UR4][R20.64] ;  /* 0x0000000414155981 */ /* 0x000ee2000c1e1900 */
[----:B-1----:R-:W-:-:S06]  /*0fa0*/  @P4 IMAD.WIDE.U32 R16, R23, 0x4, R16 ;  /* 0x0000000417104825 */ /* 0x002fcc00078e0010 */
[----:B------:R-:W4:Y:S01]  /*0fb0*/  @P4 LDG.E R17, desc[UR4][R16.64] ;  /* 0x0000000410114981 */ /* 0x000f22000c1e1900 */
[----:B------:R-:W-:Y:S01]  /*0fc0*/  PLOP3.LUT P1, PT, PT, PT, PT, 0x80, 0x8 ;  /* 0x000000000008781c */ /* 0x000fe20003f2f070 */
[----:B------:R-:W-:Y:S02]  /*0fd0*/  @P5 VIADD R6, R27, 0x1 ;  /* 0x000000011b065836 */ /* 0x000fe40000000000 */
[----:B--2---:R-:W-:-:S05]  /*0fe0*/  @P5 FADD R23, R0, -R19 ;  /* 0x8000001300175221 */ /* 0x004fca0000000000 */
[----:B------:R-:W-:-:S04]  /*0ff0*/  @P5 FSETP.GEU.AND P0, PT, |R23|, R2, PT ;  /* 0x000000021700520b */ /* 0x000fc80003f0e200 */
[----:B------:R-:W-:Y:S01]  /*1000*/  @P5 FSETP.NEU.AND P0, PT, R19, RZ, !P0 ;  /* 0x000000ff1300520b */ /* 0x000fe2000470d000 */
[----:B---3--:R-:W-:-:S03]  /*1010*/  @P5 FADD R19, R0, -R21 ;  /* 0x8000001500135221 */ /* 0x008fc60000000000 */
[----:B------:R-:W-:Y:S02]  /*1020*/  @P5 PLOP3.LUT P1, PT, P0, PT, PT, 0x80, 0x8 ;  /* 0x000000000008581c */ /* 0x000fe4000072f070 */
[----:B------:R-:W-:Y:S01]  /*1030*/  @P5 FSETP.GEU.AND P0, PT, |R19|, R2, PT ;  /* 0x000000021300520b */ /* 0x000fe20003f0e200 */
[----:B----4-:R-:W-:-:S03]  /*1040*/  @P4 FADD R19, R0, -R17 ;  /* 0x8000001100134221 */ /* 0x010fc60000000000 */
[----:B------:R-:W-:Y:S02]  /*1050*/  @P5 FSETP.NEU.AND P6, PT, R21, RZ, !P0 ;  /* 0x000000ff1500520b */ /* 0x000fe400047cd000 */
[----:B------:R-:W-:Y:S02]  /*1060*/  PLOP3.LUT P0, PT, PT, PT, PT, 0x80, 0x8 ;  /* 0x000000000008781c */ /* 0x000fe40003f0f070 */
[----:B------:R-:W-:Y:S02]  /*1070*/  @P5 PLOP3.LUT P0, PT, P6, PT, PT, 0x80, 0x8 ;  /* 0x000000000008581c */ /* 0x000fe4000370f070 */
[----:B------:R-:W-:Y:S01]  /*1080*/  @P4 FSETP.GEU.AND P6, PT, |R19|, R2, PT ;  /* 0x000000021300420b */ /* 0x000fe20003fce200 */
[----:B------:R-:W-:Y:S01]  /*1090*/  @!P1 IMAD.MOV R6, RZ, RZ, R27 ;  /* 0x000000ffff069224 */ /* 0x000fe200078e021b */
[----:B------:R-:W-:Y:S02]  /*10a0*/  PLOP3.LUT P1, PT, PT, PT, PT, 0x80, 0x8 ;  /* 0x000000000008781c */ /* 0x000fe40003f2f070 */
[----:B------:R-:W-:Y:S01]  /*10b0*/  @P4 FSETP.NEU.AND P6, PT, R17, RZ, !P6 ;  /* 0x000000ff1100420b */ /* 0x000fe200077cd000 */
[----:B------:R-:W-:-:S03]  /*10c0*/  @P5 VIADD R16, R6, 0x1 ;  /* 0x0000000106105836 */ /* 0x000fc60000000000 */
[----:B------:R-:W-:-:S03]  /*10d0*/  @P4 PLOP3.LUT P1, PT, P6, PT, PT, 0x80, 0x8 ;  /* 0x000000000008481c */ /* 0x000fc6000372f070 */
[----:B------:R-:W-:-:S05]  /*10e0*/  @!P0 IADD3 R16, PT, PT, R6, RZ, RZ ;  /* 0x000000ff06108210 */ /* 0x000fca0007ffe0ff */
[----:B------:R-:W-:-:S04]  /*10f0*/  @P5 IMAD.MOV.U32 R27, RZ, RZ, R16 ;  /* 0x000000ffff1b5224 */ /* 0x000fc800078e0010 */
[----:B------:R-:W-:Y:S02]  /*1100*/  @P4 VIADD R6, R27, 0x1 ;  /* 0x000000011b064836 */ /* 0x000fe40000000000 */
[----:B------:R-:W-:-:S05]  /*1110*/  @!P1 IMAD.MOV R6, RZ, RZ, R27 ;  /* 0x000000ffff069224 */ /* 0x000fca00078e021b */
[----:B------:R-:W-:-:S07]  /*1120*/  @P4 MOV R27, R6 ;  /* 0x00000006001b4202 */ /* 0x000fce0000000f00 */
.L_x_31:
[----:B------:R-:W-:Y:S05]  /*1130*/  BSYNC.RECONVERGENT B0 ;  /* 0x0000000000007941 */ /* 0x000fea0003800200 */
.L_x_30:
[----:B------:R-:W-:Y:S01]  /*1140*/  VIADD R12, R12, 0x1 ;  /* 0x000000010c0c7836 */ /* 0x000fe20000000000 */
[----:B------:R-:W-:-:S04]  /*1150*/  ISETP.LE.AND P1, PT, R27, R4, PT ;  /* 0x000000041b00720c */ /* 0x000fc80003f23270 */
[----:B------:R-:W-:-:S13]  /*1160*/  ISETP.GE.U32.AND P0, PT, R12, R5, PT ;  /* 0x000000050c00720c */ /* 0x000fda0003f06070 */
[----:B------:R-:W-:Y:S05]  /*1170*/  @!P0 BRA P1, `(.L_x_38) ;  /* 0xfffffff400688947 */ /* 0x000fea000083ffff */
.L_x_29:
[----:B------:R-:W-:Y:S05]  /*1180*/  BSYNC.RECONVERGENT B1 ;  /* 0x0000000000017941 */ /* 0x000fea0003800200 */
.L_x_28:
[----:B------:R-:W-:-:S13]  /*1190*/  ISETP.GT.AND P0, PT, R27, R4, PT ;  /* 0x000000041b00720c */ /* 0x000fda0003f04270 */
[----:B------:R-:W-:Y:S05]  /*11a0*/  @P0 EXIT ;  /* 0x000000000000094d */ /* 0x000fea0003800000 */
[----:B------:R-:W-:Y:S01]  /*11b0*/  STG.E desc[UR4][R14.64], RZ ;  /* 0x000000ff0e007986 */ /* 0x000fe2000c101904 */
[----:B------:R-:W-:Y:S05]  /*11c0*/  EXIT ;  /* 0x000000000000794d */ /* 0x000fea0003800000 */
        .weak           $__internal_1_$__cuda_sm3x_div_rn_noftz_f32_slowpath
        .type           $__internal_1_$__cuda_sm3x_div_rn_noftz_f32_slowpath,@function
        .size           $__internal_1_$__cuda_sm3x_div_rn_noftz_f32_slowpath,(.L_x_237 - $__internal_1_$__cuda_sm3x_div_rn_noftz_f32_slowpath)
$__internal_1_$__cuda_sm3x_div_rn_noftz_f32_slowpath:
[----:B------:R-:W-:Y:S01]  /*11d0*/  SHF.R.U32.HI R13, RZ, 0x17, R0 ;  /* 0x00000017ff0d7819 */ /* 0x000fe20000011600 */
[----:B------:R-:W-:Y:S01]  /*11e0*/  BSSY.RECONVERGENT B1, `(.L_x_39) ;  /* 0x0000063000017945 */ /* 0x000fe20003800200 */
[----:B------:R-:W-:Y:S02]  /*11f0*/  SHF.R.U32.HI R16, RZ, 0x17, R5 ;  /* 0x00000017ff107819 */ /* 0x000fe40000011605 */
[----:B------:R-:W-:Y:S02]  /*1200*/  LOP3.LUT R13, R13, 0xff, RZ, 0xc0, !PT ;  /* 0x000000ff0d0d7812 */ /* 0x000fe400078ec0ff */
[----:B------:R-:W-:Y:S02]  /*1210*/  LOP3.LUT R22, R16, 0xff, RZ, 0xc0, !PT ;  /* 0x000000ff10167812 */ /* 0x000fe400078ec0ff */
[----:B------:R-:W-:Y:S01]  /*1220*/  MOV R18, R0 ;  /* 0x0000000000127202 */ /* 0x000fe20000000f00 */
[----:B------:R-:W-:Y:S02]  /*1230*/  VIADD R19, R13, 0xffffffff ;  /* 0xffffffff0d137836 */ /* 0x000fe40000000000 */
[----:B------:R-:W-:-:S03]  /*1240*/  VIADD R17, R22, 0xffffffff ;  /* 0xffffffff16117836 */ /* 0x000fc60000000000 */
        /* <DEDUP_REMOVED lines=27> */
.L_x_40:
[----:B------:R-:W-:Y:S01]  /*1400*/  LEA R17, R13, 0xc0800000, 0x17 ;  /* 0xc08000000d117811 */ /* 0x000fe200078eb8ff */
[----:B------:R-:W-:Y:S01]  /*1410*/  VIADD R22, R22, 0xffffff81 ;  /* 0xffffff8116167836 */ /* 0x000fe20000000000 */
[----:B------:R-:W-:Y:S03]  /*1420*/  BSSY.RECONVERGENT B2, `(.L_x_45) ;  /* 0x0000035000027945 */ /* 0x000fe60003800200 */
[----:B------:R-:W-:Y:S02]  /*1430*/  IMAD.IADD R19, R18, 0x1, -R17 ;  /* 0x0000000112137824 */ /* 0x000fe400078e0a11 */
[C---:B------:R-:W-:Y:S02]  /*1440*/  IMAD R5, R22.reuse, -0x800000, R5 ;  /* 0xff80000016057824 */ /* 0x040fe400078e0205 */
[----:B------:R0:W1:Y:S01]  /*1450*/  MUFU.RCP R18, R19 ;  /* 0x0000001300127308 */ /* 0x0000620000001000 */
[----:B------:R-:W-:Y:S01]  /*1460*/  FADD.FTZ R20, -R19, -RZ ;  /* 0x800000ff13147221 */ /* 0x000fe20000010100 */
[----:B0-----:R-:W-:-:S05]  /*1470*/  IADD3 R19, PT, PT, R22, 0x7f, -R13 ;  /* 0x0000007f16137810 */ /* 0x001fca0007ffe80d */
[----:B------:R-:W-:Y:S02]  /*1480*/  IMAD.IADD R16, R19, 0x1, R16 ;  /* 0x0000000113107824 */ /* 0x000fe400078e0210 */
[----:B-1----:R-:W-:-:S04]  /*1490*/  FFMA R17, R18, R20, 1 ;  /* 0x3f80000012117423 */ /* 0x002fc80000000014 */
        /* <DEDUP_REMOVED lines=20> */
[C---:B------:R-:W-:Y:S02]  /*15e0*/  ISETP.NE.AND P2, PT, R19.reuse, RZ, PT ;  /* 0x000000ff1300720c */ /* 0x040fe40003f45270 */
[----:B------:R-:W-:Y:S02]  /*15f0*/  ISETP.NE.AND P1, PT, R19, RZ, PT ;  /* 0x000000ff1300720c */ /* 0x000fe40003f25270 */
[----:B------:R-:W-:Y:S01]  /*1600*/  LOP3.LUT R16, R13, 0x7fffff, RZ, 0xc0, !PT ;  /* 0x007fffff0d107812 */ /* 0x000fe200078ec0ff */
[CCC-:B------:R-:W-:Y:S01]  /*1610*/  FFMA.RP R13, R18.reuse, R20.reuse, R17.reuse ;  /* 0x00000014120d7223 */ /* 0x1c0fe20000008011 */
[----:B------:R-:W-:Y:S01]  /*1620*/  FFMA.RM R18, R18, R20, R17 ;  /* 0x0000001412127223 */ /* 0x000fe20000004011 */
[----:B------:R-:W-:Y:S01]  /*1630*/  VIADD R17, R19, 0x20 ;  /* 0x0000002013117836 */ /* 0x000fe20000000000 */
[----:B------:R-:W-:Y:S01]  /*1640*/  LOP3.LUT R16, R16, 0x800000, RZ, 0xfc, !PT ;  /* 0x0080000010107812 */ /* 0x000fe200078efcff */
[----:B------:R-:W-:-:S02]  /*1650*/  IMAD.MOV R19, RZ, RZ, -R19 ;  /* 0x000000ffff137224 */ /* 0x000fc400078e0a13 */
        /* <DEDUP_REMOVED lines=13> */
.L_x_47:
[----:B------:R-:W-:-:S04]  /*1730*/  LOP3.LUT R5, R5, 0x80000000, RZ, 0xc0, !PT ;  /* 0x8000000005057812 */ /* 0x000fc800078ec0ff */
[----:B------:R-:W-:Y:S01]  /*1740*/  LOP3.LUT R5, R5, 0x7f800000, RZ, 0xfc, !PT ;  /* 0x7f80000005057812 */ /* 0x000fe200078efcff */
[----:B------:R-:W-:Y:S06]  /*1750*/  BRA `(.L_x_48) ;  /* 0x0000000000047947 */ /* 0x000fec0003800000 */
.L_x_46:
[----:B------:R-:W-:-:S07]  /*1760*/  IMAD R5, R16, 0x800000, R5 ;  /* 0x0080000010057824 */ /* 0x000fce00078e0205 */
.L_x_48:
[----:B------:R-:W-:Y:S05]  /*1770*/  BSYNC.RECONVERGENT B2 ;  /* 0x0000000000027941 */ /* 0x000fea0003800200 */
.L_x_45:
[----:B------:R-:W-:Y:S05]  /*1780*/  BRA `(.L_x_49) ;  /* 0x0000000000207947 */ /* 0x000fea0003800000 */
.L_x_44:
[----:B------:R-:W-:-:S04]  /*1790*/  LOP3.LUT R5, R18, 0x80000000, R5, 0x48, !PT ;  /* 0x8000000012057812 */ /* 0x000fc800078e4805 */
[----:B------:R-:W-:Y:S01]  /*17a0*/  LOP3.LUT R5, R5, 0x7f800000, RZ, 0xfc, !PT ;  /* 0x7f80000005057812 */ /* 0x000fe200078efcff */
[----:B------:R-:W-:Y:S06]  /*17b0*/  BRA `(.L_x_49) ;  /* 0x0000000000147947 */ /* 0x000fec0003800000 */
.L_x_43:
[----:B------:R-:W-:Y:S01]  /*17c0*/  LOP3.LUT R5, R18, 0x80000000, R5, 0x48, !PT ;  /* 0x8000000012057812 */ /* 0x000fe200078e4805 */
[----:B------:R-:W-:Y:S06]  /*17d0*/  BRA `(.L_x_49) ;  /* 0x00000000000c7947 */ /* 0x000fec0003800000 */
.L_x_42:
[----:B------:R-:W0:Y:S01]  /*17e0*/  MUFU.RSQ R5, -QNAN ;  /* 0xffc0000000057908 */ /* 0x000e220000001400 */
[----:B------:R-:W-:Y:S05]  /*17f0*/  BRA `(.L_x_49) ;  /* 0x0000000000047947 */ /* 0x000fea0003800000 */
.L_x_41:
[----:B------:R-:W-:-:S07]  /*1800*/  FADD.FTZ R5, R5, R0 ;  /* 0x0000000005057221 */ /* 0x000fce0000010000 */
.L_x_49:
[----:B------:R-:W-:Y:S05]  /*1810*/  BSYNC.RECONVERGENT B1 ;  /* 0x0000000000017941 */ /* 0x000fea0003800200 */
.L_x_39:
[----:B------:R-:W-:-:S04]  /*1820*/  IMAD.MOV.U32 R13, RZ, RZ, 0x0 ;  /* 0x00000000ff0d7424 */ /* 0x000fc800078e00ff */
[----:B0-----:R-:W-:Y:S05]  /*1830*/  RET.REL.NODEC R12 `(_Z20flying_points_filterPfS_PiS0_S_S_S0_) ;  /* 0xffffffe40cf07950 */ /* 0x001fea0003c3ffff */
.L_x_50:
        /* <DEDUP_REMOVED lines=12> */
.L_x_237:


//--------------------- .text._Z33optimize_dmap_using_sub_pixel_mapPfS_PiS0_S_ --------------------------
	.section	.text._Z33optimize_dmap_using_sub_pixel_mapPfS_PiS0_S_,"ax",@progbits
	.align	128
        .global         _Z33optimize_dmap_using_sub_pixel_mapPfS_PiS0_S_
        .type           _Z33optimize_dmap_using_sub_pixel_mapPfS_PiS0_S_,@function
        .size           _Z33optimize_dmap_using_sub_pixel_mapPfS_PiS0_S_,(.L_x_238 - _Z33optimize_dmap_using_sub_pixel_mapPfS_PiS0_S_)
        .other          _Z33optimize_dmap_using_sub_pixel_mapPfS_PiS0_S_,@"STO_CUDA_ENTRY STV_DEFAULT"
_Z33optimize_dmap_using_sub_pixel_mapPfS_PiS0_S_:
.text._Z33optimize_dmap_using_sub_pixel_mapPfS_PiS0_S_:
[----:B------:R-:W-:Y:S08]  /*0000*/  LDC R1, c[0x0][0x37c] ;  /* 0x0000df00ff017b82 */ /* 0x000ff00000000800 */
[----:B------:R-:W0:Y:S01]  /*0010*/  LDC.64 R2, c[0x0][0x398] ;  /* 0x0000e600ff027b82 */ /* 0x000e220000000a00 */
[----:B------:R-:W0:Y:S02]  /*0020*/  LDCU.64 UR4, c[0x0][0x358] ;  /* 0x00006b00ff0477ac */ /* 0x000e240008000a00 */
[----:B0-----:R0:W2:Y:S05]  /*0030*/  LDG.E R3, desc[UR4][R2.64] ;  /* 0x0000000402037981 */ /* 0x0010aa000c1e1900 */
[----:B------:R-:W0:Y:S01]  /*0040*/  S2UR UR6, SR_CTAID.X ;  /* 0x00000000000679c3 */ /* 0x000e220000002500 */
[----:B------:R-:W0:Y:S07]  /*0050*/  S2R R6, SR_TID.X ;  /* 0x0000000000067919 */ /* 0x000e2e0000002100 */
[----:B------:R-:W0:Y:S02]  /*0060*/  LDC R7, c[0x0][0x360] ;  /* 0x0000d800ff077b82 */ /* 0x000e240000000800 */
[----:B0-----:R-:W-:-:S05]  /*0070*/  IMAD R2, R7, UR6, R6 ;  /* 0x0000000607027c24 */ /* 0x001fca000f8e0206 */
[----:B------:R-:W-:Y:S02]  /*0080*/  ISETP.GE.AND P2, PT, R2, RZ, PT ;  /* 0x000000ff0200720c */ /* 0x000fe40003f46270 */
[----:B--2---:R-:W-:-:S04]  /*0090*/  IABS R9, R3 ;  /* 0x0000000300097213 */ /* 0x004fc80000000000 */
[----:B------:R-:W0:Y:S08]  /*00a0*/  I2F.RP R0, R9 ;  /* 0x0000000900007306 */ /* 0x000e300000209400 */
[----:B0-----:R-:W0:Y:S02]  /*00b0*/  MUFU.RCP R0, R0 ;  /* 0x0000000000007308 */ /* 0x001e240000001000 */
[----:B0-----:R-:W-:Y:S01]  /*00c0*/  VIADD R4, R0, 0xffffffe ;  /* 0x0ffffffe00047836 */ /* 0x001fe20000000000 */
[----:B------:R-:W-:-:S05]  /*00d0*/  IABS R0, R2 ;  /* 0x0000000200007213 */ /* 0x000fca0000000000 */
[----:B------:R0:W1:Y:S02]  /*00e0*/  F2I.FTZ.U32.TRUNC.NTZ R5, R4 ;  /* 0x0000000400057305 */ /* 0x000064000021f000 */
[----:B0-----:R-:W-:Y:S02]  /*00f0*/  IMAD.MOV.U32 R4, RZ, RZ, RZ ;  /* 0x000000ffff047224 */ /* 0x001fe400078e00ff */
[----:B-1----:R-:W-:-:S04]  /*0100*/  IMAD.MOV R8, RZ, RZ, -R5 ;  /* 0x000000ffff087224 */ /* 0x002fc800078e0a05 */
[----:B------:R-:W-:-:S04]  /*0110*/  IMAD.MOV.U32 R6, RZ, RZ, R8 ;  /* 0x000000ffff067224 */ /* 0x000fc800078e0008 */
[----:B------:R-:W-:Y:S01]  /*0120*/  IMAD R7, R6, R9, RZ ;  /* 0x0000000906077224 */ /* 0x000fe200078e02ff */
[----:B------:R-:W-:-:S03]  /*0130*/  IABS R6, R3 ;  /* 0x0000000300067213 */ /* 0x000fc60000000000 */
[----:B------:R-:W-:Y:S01]  /*0140*/  IMAD.HI.U32 R5, R5, R7, R4 ;  /* 0x0000000705057227 */ /* 0x000fe200078e0004 */
[----:B------:R-:W-:-:S05]  /*0150*/  IADD3 R4, PT, PT, RZ, -R6, RZ ;  /* 0x80000006ff047210 */ /* 0x000fca0007ffe0ff */
[----:B------:R-:W-:-:S04]  /*0160*/  IMAD.HI.U32 R5, R5, R0, RZ ;  /* 0x0000000005057227 */ /* 0x000fc800078e00ff */
[----:B------:R-:W-:Y:S02]  /*0170*/  IMAD R0, R5, R4, R0 ;  /* 0x0000000405007224 */ /* 0x000fe400078e0200 */
[----:B------:R-:W-:-:S03]  /*0180*/  VIADD R5, R3, 0xffffffff ;  /* 0xffffffff03057836 */ /* 0x000fc60000000000 */
[----:B------:R-:W-:-:S13]  /*0190*/  ISETP.GT.U32.AND P0, PT, R9, R0, PT ;  /* 0x000000000900720c */ /* 0x000fda0003f04070 */
[----:B------:R-:W-:Y:S01]  /*01a0*/  @!P0 IMAD.IADD R0, R0, 0x1, -R9 ;  /* 0x0000000100008824 */ /* 0x000fe200078e0a09 */
[----:B------:R-:W-:-:S04]  /*01b0*/  ISETP.NE.AND P0, PT, R3, RZ, PT ;  /* 0x000000ff0300720c */ /* 0x000fc80003f05270 */
[----:B------:R-:W-:-:S13]  /*01c0*/  ISETP.GT.U32.AND P1, PT, R9, R0, PT ;  /* 0x000000000900720c */ /* 0x000fda0003f24070 */
[----:B------:R-:W-:-:S04]  /*01d0*/  @!P1 IMAD.IADD R0, R0, 0x1, -R9 ;  /* 0x0000000100009824 */ /* 0x000fc800078e0a09 */
[----:B------:R-:W-:Y:S01]  /*01e0*/  @!P2 IMAD.MOV R0, RZ, RZ, -R0 ;  /* 0x000000ffff00a224 */ /* 0x000fe200078e0a00 */
[----:B------:R-:W-:-:S04]  /*01f0*/  @!P0 LOP3.LUT R0, RZ, R3, RZ, 0x33, !PT ;  /* 0x00000003ff008212 */ /* 0x000fc800078e33ff */
[C---:B------:R-:W-:Y:S02]  /*0200*/  ISETP.NE.AND P0, PT, R0.reuse, R5, PT ;  /* 0x000000050000720c */ /* 0x040fe40003f05270 */
[----:B------:R-:W-:-:S13]  /*0210*/  ISETP.NE.AND P1, PT, R0, RZ, PT ;  /* 0x000000ff0000720c */ /* 0x000fda0003f25270 */
[----:B------:R-:W-:Y:S05]  /*0220*/  @P0 BRA P1, `(.L_x_51) ;  /* 0x00000000001c0947 */ /* 0x000fea0000800000 */
[----:B------:R-:W0:Y:S08]  /*0230*/  LDC.64 R4, c[0x0][0x380] ;  /* 0x0000e000ff047b82 */ /* 0x000e300000000a00 */
[----:B------:R-:W1:Y:S01]  /*0240*/  LDC.64 R6, c[0x0][0x388] ;  /* 0x0000e200ff067b82 */ /* 0x000e620000000a00 */
[----:B0-----:R-:W-:-:S06]  /*0250*/  IMAD.WIDE R4, R2, 0x4, R4 ;  /* 0x0000000402047825 */ /* 0x001fcc00078e0204 */
[----:B------:R-:W2:Y:S01]  /*0260*/  LDG.E R5, desc[UR4][R4.64] ;  /* 0x0000000404057981 */ /* 0x000ea2000c1e1900 */
[----:B-1----:R-:W-:-:S05]  /*0270*/  IMAD.WIDE R2, R2, 0x4, R6 ;  /* 0x0000000402027825 */ /* 0x002fca00078e0206 */
[----:B--2---:R-:W-:Y:S01]  /*0280*/  STG.E desc[UR4][R2.64], R5 ;  /* 0x0000000502007986 */ /* 0x004fe2000c101904 */
[----:B------:R-:W-:Y:S05]  /*0290*/  EXIT ;  /* 0x000000000000794d */ /* 0x000fea0003800000 */
.L_x_51:
[----:B------:R-:W0:Y:S08]  /*02a0*/  LDC.64 R4, c[0x0][0x380] ;  /* 0x0000e000ff047b82 */ /* 0x000e300000000a00 */
[----:B------:R-:W1:Y:S01]  /*02b0*/  LDC.64 R6, c[0x0][0x3a0] ;  /* 0x0000e800ff067b82 */ /* 0x000e620000000a00 */
[----:B0-----:R-:W-:-:S05]  /*02c0*/  IMAD.WIDE R12, R2, 0x4, R4 ;  /* 0x00000004020c7825 */ /* 0x001fca00078e0204 */
[----:B------:R-:W2:Y:S01]  /*02d0*/  LDG.E R15, desc[UR4][R12.64] ;  /* 0x000000040c0f7981 */ /* 0x000ea2000c1e1900 */
[----:B-1----:R-:W-:-:S05]  /*02e0*/  IMAD.WIDE R6, R2, 0x4, R6 ;  /* 0x0000000402067825 */ /* 0x002fca00078e0206 */
[----:B------:R0:W5:Y:S01]  /*02f0*/  LDG.E R3, desc[UR4][R6.64] ;  /* 0x0000000406037981 */ /* 0x000162000c1e1900 */
[----:B------:R-:W-:Y:S02]  /*0300*/  HFMA2 R4, -RZ, RZ, -0.00014913082122802734375, 2530 ;  /* 0x88e368f1ff047431 */ /* 0x000fe400000001ff */
[----:B------:R-:W-:Y:S01]  /*0310*/  IMAD.MOV.U32 R5, RZ, RZ, 0x3ee4f8b5 ;  /* 0x3ee4f8b5ff057424 */ /* 0x000fe200078e00ff */
[----:B------:R-:W-:Y:S01]  /*0320*/  BSSY.RECONVERGENT B0, `(.L_x_52) ;  /* 0x000001e000007945 */ /* 0x000fe20003800200 */
[----:B--2---:R-:W1:Y:S04]  /*0330*/  F2F.F64.F32 R8, R15 ;  /* 0x0000000f00087310 */ /* 0x004e680000201800 */
[----:B-1----:R-:W-:-:S14]  /*0340*/  DSETP.GTU.AND P0, PT, R8, R4, PT ;  /* 0x000000040800722a */ /* 0x002fdc0003f0c000 */
[----:B0-----:R-:W-:Y:S05]  /*0350*/  @P0 BRA `(.L_x_53) ;  /* 0x0000000000400947 */ /* 0x001fea0003800000 */
[----:B------:R-:W2:Y:S04]  /*0360*/  LDG.E R16, desc[UR4][R12.64+0x4] ;  /* 0x000004040c107981 */ /* 0x000ea8000c1e1900 */
[----:B------:R-:W3:Y:S01]  /*0370*/  LDG.E R14, desc[UR4][R12.64+-0x4] ;  /* 0xfffffc040c0e7981 */ /* 0x000ee2000c1e1900 */
[----:B------:R-:W-:Y:S01]  /*0380*/  IMAD.MOV.U32 R15, RZ, RZ, RZ ;  /* 0x000000ffff0f7224 */ /* 0x000fe200078e00ff */
[----:B-----5:R-:W-:Y:S01]  /*0390*/  MOV R3, RZ ;  /* 0x000000ff00037202 */ /* 0x020fe20000000f00 */
[----:B------:R-:W-:Y:S01]  /*03a0*/  IMAD.MOV.U32 R18, RZ, RZ, RZ ;  /* 0x000000ffff127224 */ /* 0x000fe200078e00ff */
[----:B--2---:R-:W0:Y:S08]  /*03b0*/  F2F.F64.F32 R10, R16 ;  /* 0x00000010000a7310 */ /* 0x004e300000201800 */
[----:B---3--:R-:W1:Y:S01]  /*03c0*/  F2F.F64.F32 R8, R14 ;  /* 0x0000000e00087310 */ /* 0x008e620000201800 */
[----:B0-----:R-:W-:-:S06]  /*03d0*/  DSETP.GE.AND P0, PT, R10, R4, PT ;  /* 0x000000040a00722a */ /* 0x001fcc0003f06000 */
[----:B-1----:R-:W-:Y:S01]  /*03e0*/  DSETP.LTU.OR P0, PT, R8, R4, !P0 ;  /* 0x000000040800722a */ /* 0x002fe20004709400 */
[----:B------:R-:W-:-:S13]  /*03f0*/  IMAD.MOV.U32 R8, RZ, RZ, RZ ;  /* 0x000000ffff087224 */ /* 0x000fda00078e00ff */
[----:B------:R-:W-:Y:S05]  /*0400*/  @P0 BRA `(.L_x_54) ;  /* 0x00000000003c0947 */ /* 0x000fea0003800000 */
[----:B------:R0:W5:Y:S04]  /*0410*/  LDG.E R3, desc[UR4][R6.64+0x4] ;  /* 0x0000040406037981 */ /* 0x000168000c1e1900 */
[----:B------:R0:W5:Y:S01]  /*0420*/  LDG.E R18, desc[UR4][R6.64+-0x4] ;  /* 0xfffffc0406127981 */ /* 0x000162000c1e1900 */
[----:B------:R-:W-:Y:S02]  /*0430*/  IMAD.MOV.U32 R8, RZ, RZ, R14 ;  /* 0x000000ffff087224 */ /* 0x000fe400078e000e */
[----:B------:R-:W-:Y:S01]  /*0440*/  IMAD.MOV.U32 R15, RZ, RZ, R16 ;  /* 0x000000ffff0f7224 */ /* 0x000fe200078e0010 */
[----:B------:R-:W-:Y:S06]  /*0450*/  BRA `(.L_x_54) ;  /* 0x0000000000287947 */ /* 0x000fec0003800000 */
.L_x_53:
[----:B------:R-:W-:-:S04]  /*0460*/  I2FP.F32.S32 R8, R0 ;  /* 0x0000000000087245 */ /* 0x000fc80000201400 */
[----:B-----5:R-:W-:-:S13]  /*0470*/  FSETP.GE.AND P0, PT, R3, R8, PT ;  /* 0x000000080300720b */ /* 0x020fda0003f06000 */
[----:B------:R1:W5:Y:S04]  /*0480*/  @P0 LDG.E R8, desc[UR4][R12.64+-0x4] ;  /* 0xfffffc040c080981 */ /* 0x000368000c1e1900 */
[----:B------:R1:W5:Y:S04]  /*0490*/  @P0 LDG.E R18, desc[UR4][R6.64+-0x4] ;  /* 0xfffffc0406120981 */ /* 0x000368000c1e1900 */
[----:B------:R-:W2:Y:S04]  /*04a0*/  @!P0 LDG.E R10, desc[UR4][R12.64+0x4] ;  /* 0x000004040c0a8981 */ /* 0x000ea8000c1e1900 */
[----:B------:R-:W3:Y:S01]  /*04b0*/  @!P0 LDG.E R9, desc[UR4][R6.64+0x4] ;  /* 0x0000040406098981 */ /* 0x000ee2000c1e1900 */
[----:B------:R-:W-:Y:S01]  /*04c0*/  @!P0 IMAD.MOV.U32 R8, RZ, RZ, R15 ;  /* 0x000000ffff088224 */ /* 0x000fe200078e000f */
[----:B------:R-:W-:Y:S01]  /*04d0*/  @!P0 MOV R18, R3 ;  /* 0x0000000300128202 */ /* 0x000fe20000000f00 */
[----:B--2---:R-:W-:-:S02]  /*04e0*/  @!P0 IMAD.MOV.U32 R15, RZ, RZ, R10 ;  /* 0x000000ffff0f8224 */ /* 0x004fc400078e000a */
[----:B-1-3--:R-:W-:-:S07]  /*04f0*/  @!P0 IMAD.MOV.U32 R3, RZ, RZ, R9 ;  /* 0x000000ffff038224 */ /* 0x00afce00078e0009 */
.L_x_54:
[----:B------:R-:W-:Y:S05]  /*0500*/  BSYNC.RECONVERGENT B0 ;  /* 0x0000000000007941 */ /* 0x000fea0003800200 */
.L_x_52:
[----:B------:R-:W1:Y:S08]  /*0510*/  F2F.F64.F32 R10, R15 ;  /* 0x0000000f000a7310 */ /* 0x000e700000201800 */
[----:B0----5:R-:W0:Y:S01]  /*0520*/  F2F.F64.F32 R6, R8 ;  /* 0x0000000800067310 */ /* 0x021e220000201800 */
[----:B-1----:R-:W-:-:S06]  /*0530*/  DSETP.GE.AND P0, PT, R10, R4, PT ;  /* 0x000000040a00722a */ /* 0x002fcc0003f06000 */
[----:B0-----:R-:W-:-:S14]  /*0540*/  DSETP.LTU.OR P0, PT, R6, R4, !P0 ;  /* 0x000000040600722a */ /* 0x001fdc0004709400 */
[----:B------:R-:W-:Y:S05]  /*0550*/  @P0 BRA `(.L_x_55) ;  /* 0x00000000005c0947 */ /* 0x000fea0003800000 */
[----:B------:R-:W-:Y:S01]  /*0560*/  FADD R9, -R18, R3 ;  /* 0x0000000312097221 */ /* 0x000fe20000000100 */
[----:B------:R-:W-:Y:S01]  /*0570*/  I2FP.F32.S32 R3, R0 ;  /* 0x0000000000037245 */ /* 0x000fe20000201400 */
[----:B------:R-:W-:Y:S01]  /*0580*/  FADD R0, -R8, R15 ;  /* 0x0000000f08007221 */ /* 0x000fe20000000100 */
[----:B------:R-:W-:Y:S01]  /*0590*/  BSSY.RECONVERGENT B0, `(.L_x_56) ;  /* 0x000000e000007945 */ /* 0x000fe20003800200 */
[----:B------:R-:W0:Y:S02]  /*05a0*/  MUFU.RCP R4, R9 ;  /* 0x0000000900047308 */ /* 0x000e240000001000 */
[----:B------:R-:W-:-:S04]  /*05b0*/  FADD R3, R3, -R18 ;  /* 0x8000001203037221 */ /* 0x000fc80000000000 */
[----:B------:R-:W-:-:S04]  /*05c0*/  FMUL R0, R0, R3 ;  /* 0x0000000300007220 */ /* 0x000fc80000400000 */
[----:B------:R-:W1:Y:S01]  /*05d0*/  FCHK P0, R0, R9 ;  /* 0x0000000900007302 */ /* 0x000e620000000000 */
[----:B0-----:R-:W-:-:S04]  /*05e0*/  FFMA R5, -R9, R4, 1 ;  /* 0x3f80000009057423 */ /* 0x001fc80000000104 */
[----:B------:R-:W-:-:S04]  /*05f0*/  FFMA R5, R4, R5, R4 ;  /* 0x0000000504057223 */ /* 0x000fc80000000004 */
[----:B------:R-:W-:-:S04]  /*0600*/  FFMA R4, R0, R5, RZ ;  /* 0x0000000500047223 */ /* 0x000fc800000000ff */
[----:B------:R-:W-:-:S04]  /*0610*/  FFMA R3, -R9, R4, R0 ;  /* 0x0000000409037223 */ /* 0x000fc80000000100 */
[----:B------:R-:W-:Y:S01]  /*0620*/  FFMA R3, R5, R3, R4 ;  /* 0x0000000305037223 */ /* 0x000fe20000000004 */
[----:B-1----:R-:W-:Y:S06]  /*0630*/  @!P0 BRA `(.L_x_57) ;  /* 0x00000000000c8947 */ /* 0x002fec0003800000 */
[----:B------:R-:W-:-:S07]  /*0640*/  MOV R4, 0x660 ;  /* 0x0000066000047802 */ /* 0x000fce0000000f00 */
[----:B------:R-:W-:Y:S05]  /*0650*/  CALL.REL.NOINC `($__internal_2_$__cuda_sm3x_div_rn_noftz_f32_slowpath) ;  /* 0x00000000002c7944 */ /* 0x000fea0003c00000 */
[----:B------:R-:W-:-:S07]  /*0660*/  IMAD.MOV.U32 R3, RZ, RZ, R0 ;  /* 0x000000ffff037224 */ /* 0x000fce00078e0000 */
.L_x_57:
[----:B------:R-:W-:Y:S05]  /*0670*/  BSYNC.RECONVERGENT B0 ;  /* 0x0000000000007941 */ /* 0x000fea0003800200 */
.L_x_56:
[----:B------:R-:W0:Y:S01]  /*0680*/  LDC.64 R4, c[0x0][0x388] ;  /* 0x0000e200ff047b82 */ /* 0x000e220000000a00 */
[----:B------:R-:W-:Y:S01]  /*0690*/  FADD R3, R3, R8 ;  /* 0x0000000803037221 */ /* 0x000fe20000000000 */
[----:B0-----:R-:W-:-:S05]  /*06a0*/  IMAD.WIDE R4, R2, 0x4, R4 ;  /* 0x0000000402047825 */ /* 0x001fca00078e0204 */
[----:B------:R-:W-:Y:S01]  /*06b0*/  STG.E desc[UR4][R4.64], R3 ;  /* 0x0000000304007986 */ /* 0x000fe2000c101904 */
[----:B------:R-:W-:Y:S05]  /*06c0*/  EXIT ;  /* 0x000000000000794d */ /* 0x000fea0003800000 */
.L_x_55:
[----:B------:R-:W0:Y:S02]  /*06d0*/  LDC.64 R4, c[0x0][0x388] ;  /* 0x0000e200ff047b82 */ /* 0x000e240000000a00 */
[----:B0-----:R-:W-:-:S05]  /*06e0*/  IMAD.WIDE R4, R2, 0x4, R4 ;  /* 0x0000000402047825 */ /* 0x001fca00078e0204 */
[----:B------:R-:W-:Y:S01]  /*06f0*/  STG.E desc[UR4][R4.64], RZ ;  /* 0x000000ff04007986 */ /* 0x000fe2000c101904 */
[----:B------:R-:W-:Y:S05]  /*0700*/  EXIT ;  /* 0x000000000000794d */ /* 0x000fea0003800000 */
        .weak           $__internal_2_$__cuda_sm3x_div_rn_noftz_f32_slowpath
        .type           $__internal_2_$__cuda_sm3x_div_rn_noftz_f32_slowpath,@function
        .size           $__internal_2_$__cuda_sm3x_div_rn_noftz_f32_slowpath,(.L_x_238 - $__internal_2_$__cuda_sm3x_div_rn_noftz_f32_slowpath)
$__internal_2_$__cuda_sm3x_div_rn_noftz_f32_slowpath:
[--C-:B------:R-:W-:Y:S01]  /*0710*/  SHF.R.U32.HI R5, RZ, 0x17, R9.reuse ;  /* 0x00000017ff057819 */ /* 0x100fe20000011609 */
[----:B------:R-:W-:Y:S01]  /*0720*/  BSSY.RECONVERGENT B1, `(.L_x_58) ;  /* 0x0000065000017945 */ /* 0x000fe20003800200 */
[--C-:B------:R-:W-:Y:S01]  /*0730*/  SHF.R.U32.HI R3, RZ, 0x17, R0.reuse ;  /* 0x00000017ff037819 */ /* 0x100fe20000011600 */
[----:B------:R-:W-:Y:S01]  /*0740*/  IMAD.MOV.U32 R6, RZ, RZ, R9 ;  /* 0x000000ffff067224 */ /* 0x000fe200078e0009 */
[----:B------:R-:W-:Y:S01]  /*0750*/  LOP3.LUT R13, R5, 0xff, RZ, 0xc0, !PT ;  /* 0x000000ff050d7812 */ /* 0x000fe200078ec0ff */
[----:B------:R-:W-:Y:S01]  /*0760*/  IMAD.MOV.U32 R5, RZ, RZ, R0 ;  /* 0x000000ffff057224 */ /* 0x000fe200078e0000 */
[----:B------:R-:W-:Y:S02]  /*0770*/  LOP3.LUT R10, R3, 0xff, RZ, 0xc0, !PT ;  /* 0x000000ff030a7812 */ /* 0x000fe400078ec0ff */
[----:B------:R-:W-:-:S03]  /*0780*/  IADD3 R12, PT, PT, R13, -0x1, RZ ;  /* 0xffffffff0d0c7810 */ /* 0x000fc60007ffe0ff */
[----:B------:R-:W-:Y:S01]  /*0790*/  VIADD R11, R10, 0xffffffff ;  /* 0xffffffff0a0b7836 */ /* 0x000fe20000000000 */
[----:B------:R-:W-:-:S04]  /*07a0*/  ISETP.GT.U32.AND P0, PT, R12, 0xfd, PT ;  /* 0x000000fd0c00780c */ /* 0x000fc80003f04070 */
[----:B------:R-:W-:-:S13]  /*07b0*/  ISETP.GT.U32.OR P0, PT, R11, 0xfd, P0 ;  /* 0x000000fd0b00780c */ /* 0x000fda0000704470 */
[----:B------:R-:W-:Y:S01]  /*07c0*/  @!P0 MOV R7, RZ ;  /* 0x000000ff00078202 */ /* 0x000fe20000000f00 */
[----:B------:R-:W-:Y:S06]  /*07d0*/  @!P0 BRA `(.L_x_59) ;  /* 0x0000000000608947 */ /* 0x000fec0003800000 */
[----:B------:R-:W-:Y:S01]  /*07e0*/  FSETP.GTU.FTZ.AND P0, PT, |R0|, +INF , PT ;  /* 0x7f8000000000780b */ /* 0x000fe20003f1c200 */
[----:B------:R-:W-:Y:S01]  /*07f0*/  IMAD.MOV.U32 R3, RZ, RZ, R9 ;  /* 0x000000ffff037224 */ /* 0x000fe200078e0009 */
        /* <DEDUP_REMOVED lines=22> */
.L_x_59:
        /* <DEDUP_REMOVED lines=30> */
[CCC-:B------:R-:W-:Y:S01]  /*0b40*/  FFMA.RM R6, R12.reuse, R10.reuse, R9.reuse ;  /* 0x0000000a0c067223 */ /* 0x1c0fe20000004009 */
[C---:B------:R-:W-:Y:S02]  /*0b50*/  ISETP.NE.AND P2, PT, R7.reuse, RZ, PT ;  /* 0x000000ff0700720c */ /* 0x040fe40003f45270 */
[----:B------:R-:W-:Y:S02]  /*0b60*/  ISETP.NE.AND P1, PT, R7, RZ, PT ;  /* 0x000000ff0700720c */ /* 0x000fe40003f25270 */
[----:B------:R-:W-:Y:S01]  /*0b70*/  LOP3.LUT R5, R3, 0x7fffff, RZ, 0xc0, !PT ;  /* 0x007fffff03057812 */ /* 0x000fe200078ec0ff */
[----:B------:R-:W-:Y:S01]  /*0b80*/  FFMA.RP R3, R12, R10, R9 ;  /* 0x0000000a0c037223 */ /* 0x000fe20000008009 */
[----:B------:R-:W-:Y:S02]  /*0b90*/  VIADD R10, R7, 0x20 ;  /* 0x00000020070a7836 */ /* 0x000fe40000000000 */
[----:B------:R-:W-:Y:S01]  /*0ba0*/  LOP3.LUT R5, R5, 0x800000, RZ, 0xfc, !PT ;  /* 0x0080000005057812 */ /* 0x000fe200078efcff */
[----:B------:R-:W-:Y:S01]  /*0bb0*/  IMAD.MOV R7, RZ, RZ, -R7 ;  /* 0x000000ffff077224 */ /* 0x000fe200078e0a07 */
[----:B------:R-:W-:-:S02]  /*0bc0*/  FSETP.NEU.FTZ.AND P0, PT, R3, R6, PT ;  /* 0x000000060300720b */ /* 0x000fc40003f1d000 */
[----:B------:R-:W-:Y:S02]  /*0bd0*/  SHF.L.U32 R10, R5, R10, RZ ;  /* 0x0000000a050a7219 */ /* 0x000fe400000006ff */
[----:B------:R-:W-:Y:S02]  /*0be0*/  SEL R6, R7, RZ, P2 ;  /* 0x000000ff07067207 */ /* 0x000fe40001000000 */
[----:B------:R-:W-:Y:S02]  /*0bf0*/  ISETP.NE.AND P1, PT, R10, RZ, P1 ;  /* 0x000000ff0a00720c */ /* 0x000fe40000f25270 */
[----:B------:R-:W-:Y:S02]  /*0c00*/  SHF.R.U32.HI R6, RZ, R6, R5 ;  /* 0x00000006ff067219 */ /* 0x000fe40000011605 */
[----:B------:R-:W-:Y:S02]  /*0c10*/  PLOP3.LUT P0, PT, P0, P1, PT, 0xf8, 0x8f ;  /* 0x00000000008f781c */ /* 0x000fe40000703f70 */
[----:B------:R-:W-:-:S02]  /*0c20*/  SHF.R.U32.HI R10, RZ, 0x1, R6 ;  /* 0x00000001ff0a7819 */ /* 0x000fc40000011606 */
[----:B------:R-:W-:-:S04]  /*0c30*/  SEL R3, RZ, 0x1, !P0 ;  /* 0x00000001ff037807 */ /* 0x000fc80004000000 */
[----:B------:R-:W-:-:S04]  /*0c40*/  LOP3.LUT R3, R3, 0x1, R10, 0xf8, !PT ;  /* 0x0000000103037812 */ /* 0x000fc800078ef80a */
[----:B------:R-:W-:-:S04]  /*0c50*/  LOP3.LUT R3, R3, R6, RZ, 0xc0, !PT ;  /* 0x0000000603037212 */ /* 0x000fc800078ec0ff */
[----:B------:R-:W-:-:S04]  /*0c60*/  IADD3 R3, PT, PT, R10, R3, RZ ;  /* 0x000000030a037210 */ /* 0x000fc80007ffe0ff */
[----:B------:R-:W-:Y:S01]  /*0c70*/  LOP3.LUT R0, R3, R0, RZ, 0xfc, !PT ;  /* 0x0000000003007212 */ /* 0x000fe200078efcff */
[----:B------:R-:W-:Y:S06]  /*0c80*/  BRA `(.L_x_67) ;  /* 0x0000000000107947 */ /* 0x000fec0003800000 */
.L_x_66:
[----:B------:R-:W-:-:S04]  /*0c90*/  LOP3.LUT R0, R0, 0x80000000, RZ, 0xc0, !PT ;  /* 0x8000000000007812 */ /* 0x000fc800078ec0ff */
[----:B------:R-:W-:Y:S01]  /*0ca0*/  LOP3.LUT R0, R0, 0x7f800000, RZ, 0xfc, !PT ;  /* 0x7f80000000007812 */ /* 0x000fe200078efcff */
[----:B------:R-:W-:Y:S06]  /*0cb0*/  BRA `(.L_x_67) ;  /* 0x0000000000047947 */ /* 0x000fec0003800000 */
.L_x_65:
[----:B------:R-:W-:-:S07]  /*0cc0*/  IMAD R0, R6, 0x800000, R0 ;  /* 0x0080000006007824 */ /* 0x000fce00078e0200 */
.L_x_67:
[----:B------:R-:W-:Y:S05]  /*0cd0*/  BSYNC.RECONVERGENT B2 ;  /* 0x0000000000027941 */ /* 0x000fea0003800200 */
.L_x_64:
[----:B------:R-:W-:Y:S05]  /*0ce0*/  BRA `(.L_x_68) ;  /* 0x0000000000207947 */ /* 0x000fea0003800000 */
.L_x_63:
[----:B------:R-:W-:-:S04]  /*0cf0*/  LOP3.LUT R0, R6, 0x80000000, R5, 0x48, !PT ;  /* 0x8000000006007812 */ /* 0x000fc800078e4805 */
[----:B------:R-:W-:Y:S01]  /*0d00*/  LOP3.LUT R0, R0, 0x7f800000, RZ, 0xfc, !PT ;  /* 0x7f80000000007812 */ /* 0x000fe200078efcff */
[----:B------:R-:W-:Y:S06]  /*0d10*/  BRA `(.L_x_68) ;  /* 0x0000000000147947 */ /* 0x000fec0003800000 */
.L_x_62:
[----:B------:R-:W-:Y:S01]  /*0d20*/  LOP3.LUT R0, R6, 0x80000000, R5, 0x48, !PT ;  /* 0x8000000006007812 */ /* 0x000fe200078e4805 */
[----:B------:R-:W-:Y:S06]  /*0d30*/  BRA `(.L_x_68) ;  /* 0x00000000000c7947 */ /* 0x000fec0003800000 */
.L_x_61:
[----:B------:R-:W0:Y:S01]  /*0d40*/  MUFU.RSQ R0, -QNAN ;  /* 0xffc0000000007908 */ /* 0x000e220000001400 */
[----:B------:R-:W-:Y:S05]  /*0d50*/  BRA `(.L_x_68) ;  /* 0x0000000000047947 */ /* 0x000fea0003800000 */
.L_x_60:
[----:B------:R-:W-:-:S07]  /*0d60*/  FADD.FTZ R0, R0, R3 ;  /* 0x0000000300007221 */ /* 0x000fce0000010000 */
.L_x_68:
[----:B------:R-:W-:Y:S05]  /*0d70*/  BSYNC.RECONVERGENT B1 ;  /* 0x0000000000017941 */ /* 0x000fea0003800200 */
.L_x_58:
[----:B------:R-:W-:-:S04]  /*0d80*/  IMAD.MOV.U32 R5, RZ, RZ, 0x0 ;  /* 0x00000000ff057424 */ /* 0x000fc800078e00ff */
[----:B0-----:R-:W-:Y:S05]  /*0d90*/  RET.REL.NODEC R4 `(_Z33optimize_dmap_using_sub_pixel_mapPfS_PiS0_S_) ;  /* 0xfffffff004987950 */ /* 0x001fea0003c3ffff */
.L_x_69:
        /* <DEDUP_REMOVED lines=14> */
.L_x_238:


//--------------------- .text._Z29gen_depth_from_index_matchingPfPiS0_S_S_S_S_S_S_S_PsS1_S_S_S0_ --------------------------
	.section	.text._Z29gen_depth_from_index_matchingPfPiS0_S_S_S_S_S_S_S_PsS1_S_S_S0_,"ax",@progbits
	.align	128
        .global         _Z29gen_depth_from_index_matchingPfPiS0_S_S_S_S_S_S_S_PsS1_S_S_S0_
        .type           _Z29gen_depth_from_index_matchingPfPiS0_S_S_S_S_S_S_S_PsS1_S_S_S0_,@function
        .size           _Z29gen_depth_from_index_matchingPfPiS0_S_S_S_S_S_S_S_PsS1_S_S_S0_,(.L_x_240 - _Z29gen_depth_from_index_matchingPfPiS0_S_S_S_S_S_S_S_PsS1_S_S_S0_)
        .other          _Z29gen_depth_from_index_matchingPfPiS0_S_S_S_S_S_S_S_PsS1_S_S_S0_,@"STO_CUDA_ENTRY STV_DEFAULT"
_Z29gen_depth_from_index_matchingPfPiS0_S_S_S_S_S_S_S_PsS1_S_S_S0_:
.text._Z29gen_depth_from_index_matchingPfPiS0_S_S_S_S_S_S_S_PsS1_S_S_S0_:
[----:B------:R-:W-:Y:S08]  /*0000*/  LDC R1, c[0x0][0x37c] ;  /* 0x0000df00ff017b82 */ /* 0x000ff00000000800 */
[----:B------:R-:W0:Y:S01]  /*0010*/  LDC.64 R4, c[0x0][0x3e0] ;  /* 0x0000f800ff047b82 */ /* 0x000e220000000a00 */
[----:B------:R-:W0:Y:S07]  /*0020*/  LDCU.64 UR4, c[0x0][0x358] ;  /* 0x00006b00ff0477ac */ /* 0x000e2e0008000a00 */
[----:B------:R-:W1:Y:S01]  /*0030*/  LDC.64 R2, c[0x0][0x390] ;  /* 0x0000e400ff027b82 */ /* 0x000e620000000a00 */
[----:B0-----:R-:W2:Y:S04]  /*0040*/  LDG.E R4, desc[UR4][R4.64] ;  /* 0x0000000404047981 */ /* 0x001ea8000c1e1900 */
[----:B-1----:R0:W3:Y:S01]  /*0050*/  LDG.E R0, desc[UR4][R2.64] ;  /* 0x0000000402007981 */ /* 0x0020e2000c1e1900 */
[----:B------:R-:W1:Y:S01]  /*0060*/  MUFU.RCP64H R11, 1280 ;  /* 0x40940000000b7908 */ /* 0x000e620000001800 */
[----:B------:R-:W-:Y:S01]  /*0070*/  IMAD.MOV.U32 R14, RZ, RZ, 0x0 ;  /* 0x00000000ff0e7424 */ /* 0x000fe200078e00ff */
[----:B------:R-:W-:Y:S01]  /*0080*/  UMOV UR6, 0xced91687 ;  /* 0xced9168700067882 */ /* 0x000fe20000000000 */
[----:B------:R-:W-:Y:S01]  /*0090*/  IMAD.MOV.U32 R15, RZ, RZ, 0x40940000 ;  /* 0x40940000ff0f7424 */ /* 0x000fe200078e00ff */
[----:B------:R-:W-:Y:S01]  /*00a0*/  UMOV UR7, 0x3ff553f7 ;  /* 0x3ff553f700077882 */ /* 0x000fe20000000000 */
[----:B------:R-:W-:-:S06]  /*00b0*/  IMAD.MOV.U32 R10, RZ, RZ, 0x1 ;  /* 0x00000001ff0a7424 */ /* 0x000fcc00078e00ff */
[----:B-1----:R-:W-:-:S08]  /*00c0*/  DFMA R12, R10, -R14, 1 ;  /* 0x3ff000000a0c742b */ /* 0x002fd0000000080e */
[----:B------:R-:W-:-:S08]  /*00d0*/  DFMA R12, R12, R12, R12 ;  /* 0x0000000c0c0c722b */ /* 0x000fd0000000000c */
[----:B------:R-:W-:-:S08]  /*00e0*/  DFMA R12, R10, R12, R10 ;  /* 0x0000000c0a0c722b */ /* 0x000fd0000000000a */
[----:B0-----:R-:W-:-:S08]  /*00f0*/  DFMA R2, R12, -R14, 1 ;  /* 0x3ff000000c02742b */ /* 0x001fd0000000080e */
[----:B------:R-:W-:Y:S01]  /*0100*/  DFMA R2, R12, R2, R12 ;  /* 0x000000020c02722b */ /* 0x000fe2000000000c */
[----:B--2---:R-:W0:Y:S01]  /*0110*/  F2F.F64.F32 R6, R4 ;  /* 0x0000000400067310 */ /* 0x004e220000201800 */
[----:B---3--:R-:W-:Y:S01]  /*0120*/  I2FP.F32.S32 R8, R0 ;  /* 0x0000000000087245 */ /* 0x008fe20000201400 */
[----:B0-----:R-:W-:-:S06]  /*0130*/  DMUL R6, R6, UR6 ;  /* 0x0000000606067c28 */ /* 0x001fcc0008000000 */
[----:B------:R-:W0:Y:S02]  /*0140*/  F2F.F32.F64 R9, R6 ;  /* 0x0000000600097310 */ /* 0x000e240000301000 */
[----:B0-----:R-:W-:-:S06]  /*0150*/  FMUL R5, R9, R8 ;  /* 0x0000000809057220 */ /* 0x001fcc0000400000 */
[----:B------:R-:W0:Y:S02]  /*0160*/  F2F.F64.F32 R4, R5 ;  /* 0x0000000500047310 */ /* 0x000e240000201800 */
[----:B0-----:R-:W-:Y:S01]  /*0170*/  DMUL R10, R4, R2 ;  /* 0x00000002040a7228 */ /* 0x001fe20000000000 */
[----:B------:R-:W-:-:S07]  /*0180*/  FSETP.GEU.AND P1, PT, |R5|, 6.5827683646048100446e-37, PT ;  /* 0x036000000500780b */ /* 0x000fce0003f2e200 */
[----:B------:R-:W-:-:S08]  /*0190*/  DFMA R12, R10, -1280, R4 ;  /* 0xc09400000a0c782b */ /* 0x000fd00000000004 */
[----:B------:R-:W-:-:S10]  /*01a0*/  DFMA R2, R2, R12, R10 ;  /* 0x0000000c0202722b */ /* 0x000fd4000000000a */
[----:B------:R-:W-:-:S05]  /*01b0*/  FFMA R6, RZ, 4.625, R3 ;  /* 0x40940000ff067823 */ /* 0x000fca0000000003 */
[----:B------:R-:W-:-:S13]  /*01c0*/  FSETP.GT.AND P0, PT, |R6|, 1.469367938527859385e-39, PT ;  /* 0x001000000600780b */ /* 0x000fda0003f04200 */
[----:B------:R-:W-:Y:S05]  /*01d0*/  @P0 BRA P1, `(.L_x_70) ;  /* 0x0000000000200947 */ /* 0x000fea0000800000 */
[----:B------:R-:W-:Y:S01]  /*01e0*/  IMAD.MOV.U32 R3, RZ, RZ, R4 ;  /* 0x000000ffff037224 */ /* 0x000fe200078e0004 */
[----:B------:R-:W-:Y:S01]  /*01f0*/  MOV R8, 0x240 ;  /* 0x0000024000087802 */ /* 0x000fe20000000f00 */
[----:B------:R-:W-:Y:S02]  /*0200*/  IMAD.MOV.U32 R16, RZ, RZ, R5 ;  /* 0x000000ffff107224 */ /* 0x000fe400078e0005 */
[----:B------:R-:W-:Y:S02]  /*0210*/  IMAD.MOV.U32 R6, RZ, RZ, RZ ;  /* 0x000000ffff067224 */ /* 0x000fe400078e00ff */
[----:B------:R-:W-:-:S07]  /*0220*/  IMAD.MOV.U32 R7, RZ, RZ, 0x40940000 ;  /* 0x40940000ff077424 */ /* 0x000fce00078e00ff */
[----:B------:R-:W-:Y:S05]  /*0230*/  CALL.REL.NOINC `($__internal_3_$__cuda_sm20_div_rn_f64_full) ;  /* 0x0000003800407944 */ /* 0x000fea0003c00000 */
[----:B------:R-:W-:Y:S02]  /*0240*/  IMAD.MOV.U32 R2, RZ, RZ, R6 ;  /* 0x000000ffff027224 */ /* 0x000fe400078e0006 */
[----:B------:R-:W-:-:S07]  /*0250*/  IMAD.MOV.U32 R3, RZ, RZ, R7 ;  /* 0x000000ffff037224 */ /* 0x000fce00078e0007 */
.L_x_70:
[----:B------:R-:W0:Y:S01]  /*0260*/  I2F.F64 R4, R0 ;  /* 0x0000000000047312 */ /* 0x000e220000201c00 */
[----:B------:R-:W-:Y:S01]  /*0270*/  IMAD.MOV.U32 R6, RZ, RZ, 0x1 ;  /* 0x00000001ff067424 */ /* 0x000fe200078e00ff */
[----:B------:R-:W-:-:S10]  /*0280*/  DADD R2, R2, 1.25 ;  /* 0x3ff4000002027429 */ /* 0x000fd40000000000 */
[----:B------:R1:W2:Y:S08]  /*0290*/  F2F.F32.F64 R2, R2 ;  /* 0x0000000200027310 */ /* 0x0002b00000301000 */
[----:B0-----:R-:W0:Y:S02]  /*02a0*/  MUFU.RCP64H R7, R5 ;  /* 0x0000000500077308 */ /* 0x001e240000001800 */
[----:B0-----:R-:W-:-:S08]  /*02b0*/  DFMA R10, -R4, R6, 1 ;  /* 0x3ff00000040a742b */ /* 0x001fd00000000106 */
[----:B------:R-:W-:-:S08]  /*02c0*/  DFMA R10, R10, R10, R10 ;  /* 0x0000000a0a0a722b */ /* 0x000fd0000000000a */
[----:B------:R-:W-:-:S08]  /*02d0*/  DFMA R10, R6, R10, R6 ;  /* 0x0000000a060a722b */ /* 0x000fd00000000006 */
[----:B------:R-:W-:-:S08]  /*02e0*/  DFMA R6, -R4, R10, 1 ;  /* 0x3ff000000406742b */ /* 0x000fd0000000010a */
[----:B------:R-:W-:-:S08]  /*02f0*/  DFMA R6, R10, R6, R10 ;  /* 0x000000060a06722b */ /* 0x000fd0000000000a */
[----:B------:R-:W-:-:S08]  /*0300*/  DMUL R10, R6, 1280 ;  /* 0x40940000060a7828 */ /* 0x000fd00000000000 */
[----:B------:R-:W-:-:S08]  /*0310*/  DFMA R12, -R4, R10, 1280 ;  /* 0x40940000040c742b */ /* 0x000fd0000000010a */
[----:B------:R-:W-:-:S10]  /*0320*/  DFMA R6, R6, R12, R10 ;  /* 0x0000000c0606722b */ /* 0x000fd4000000000a */
[----:B------:R-:W-:-:S05]  /*0330*/  FFMA R8, RZ, R5, R7 ;  /* 0x00000005ff087223 */ /* 0x000fca0000000007 */
[----:B------:R-:W-:-:S13]  /*0340*/  FSETP.GT.AND P0, PT, |R8|, 1.469367938527859385e-39, PT ;  /* 0x001000000800780b */ /* 0x000fda0003f04200 */
[----:B-12---:R-:W-:Y:S05]  /*0350*/  @P0 BRA `(.L_x_71) ;  /* 0x0000000000180947 */ /* 0x006fea0003800000 */
[----:B------:R-:W-:Y:S01]  /*0360*/  IMAD.MOV.U32 R6, RZ, RZ, R4 ;  /* 0x000000ffff067224 */ /* 0x000fe200078e0004 */
[----:B------:R-:W-:Y:S01]  /*0370*/  MOV R8, 0x3c0 ;  /* 0x000003c000087802 */ /* 0x000fe20000000f00 */
[----:B------:R-:W-:Y:S02]  /*0380*/  IMAD.MOV.U32 R7, RZ, RZ, R5 ;  /* 0x000000ffff077224 */ /* 0x000fe400078e0005 */
[----:B------:R-:W-:Y:S02]  /*0390*/  IMAD.MOV.U32 R3, RZ, RZ, RZ ;  /* 0x000000ffff037224 */ /* 0x000fe400078e00ff */
[----:B------:R-:W-:-:S07]  /*03a0*/  IMAD.MOV.U32 R16, RZ, RZ, 0x40940000 ;  /* 0x40940000ff107424 */ /* 0x000fce00078e00ff */
[----:B------:R-:W-:Y:S05]  /*03b0*/  CALL.REL.NOINC `($__internal_3_$__cuda_sm20_div_rn_f64_full) ;  /* 0x0000003400e07944 */ /* 0x000fea0003c00000 */
.L_x_71:
[----:B------:R-:W0:Y:S02]  /*03c0*/  LDCU UR6, c[0x0][0x360] ;  /* 0x00006c00ff0677ac */ /* 0x000e240008000800 */
[----:B0-----:R-:W0:Y:S01]  /*03d0*/  I2F.U32.RP R3, UR6 ;  /* 0x0000000600037d06 */ /* 0x001e220008209000 */
[----:B------:R-:W-:-:S07]  /*03e0*/  ISETP.NE.U32.AND P2, PT, RZ, UR6, PT ;  /* 0x00000006ff007c0c */ /* 0x000fce000bf45070 */
[----:B0-----:R-:W0:Y:S02]  /*03f0*/  MUFU.RCP R3, R3 ;  /* 0x0000000300037308 */ /* 0x001e240000001000 */
[----:B0-----:R-:W-:-:S06]  /*0400*/  VIADD R4, R3, 0xffffffe ;  /* 0x0ffffffe03047836 */ /* 0x001fcc0000000000 */
[----:B------:R0:W1:Y:S02]  /*0410*/  F2I.FTZ.U32.TRUNC.NTZ R5, R4 ;  /* 0x0000000400057305 */ /* 0x000064000021f000 */
[----:B0-----:R-:W-:Y:S02]  /*0420*/  IMAD.MOV.U32 R4, RZ, RZ, RZ ;  /* 0x000000ffff047224 */ /* 0x001fe400078e00ff */
[----:B-1----:R-:W-:-:S04]  /*0430*/  IMAD.MOV R11, RZ, RZ, -R5 ;  /* 0x000000ffff0b7224 */ /* 0x002fc800078e0a05 */
[----:B------:R-:W-:-:S04]  /*0440*/  IMAD R11, R11, UR6, RZ ;  /* 0x000000060b0b7c24 */ /* 0x000fc8000f8e02ff */
[----:B------:R-:W-:-:S06]  /*0450*/  IMAD.HI.U32 R5, R5, R11, R4 ;  /* 0x0000000b05057227 */ /* 0x000fcc00078e0004 */
[----:B------:R-:W-:-:S04]  /*0460*/  IMAD.HI.U32 R18, R5, R0, RZ ;  /* 0x0000000005127227 */ /* 0x000fc800078e00ff */
[----:B------:R-:W-:-:S04]  /*0470*/  IMAD.MOV R5, RZ, RZ, -R18 ;  /* 0x000000ffff057224 */ /* 0x000fc800078e0a12 */
[----:B------:R-:W-:-:S05]  /*0480*/  IMAD R5, R5, UR6, R0 ;  /* 0x0000000605057c24 */ /* 0x000fca000f8e0200 */
[----:B------:R-:W-:-:S13]  /*0490*/  ISETP.GE.U32.AND P0, PT, R5, UR6, PT ;  /* 0x0000000605007c0c */ /* 0x000fda000bf06070 */
[----:B------:R-:W-:Y:S02]  /*04a0*/  @P0 VIADD R5, R5, -UR6 ;  /* 0x8000000605050c36 */ /* 0x000fe40008000000 */
[----:B------:R-:W-:-:S03]  /*04b0*/  @P0 VIADD R18, R18, 0x1 ;  /* 0x0000000112120836 */ /* 0x000fc60000000000 */
[----:B------:R-:W-:-:S13]  /*04c0*/  ISETP.GE.U32.AND P1, PT, R5, UR6, PT ;  /* 0x0000000605007c0c */ /* 0x000fda000bf26070 */
[----:B------:R-:W-:Y:S01]  /*04d0*/  @P1 VIADD R18, R18, 0x1 ;  /* 0x0000000112121836 */ /* 0x000fe20000000000 */
[----:B------:R-:W-:-:S04]  /*04e0*/  @!P2 LOP3.LUT R18, RZ, UR6, RZ, 0x33, !PT ;  /* 0x00000006ff12ac12 */ /* 0x000fc8000f8e33ff */
[----:B------:R-:W-:-:S13]  /*04f0*/  ISETP.GE.AND P0, PT, R18, 0x1, PT ;  /* 0x000000011200780c */ /* 0x000fda0003f06270 */
[----:B------:R-:W-:Y:S05]  /*0500*/  @!P0 EXIT ;  /* 0x000000000000894d */ /* 0x000fea0003800000 */
[----:B------:R-:W0:Y:S01]  /*0510*/  S2R R19, SR_TID.X ;  /* 0x0000000000137919 */ /* 0x000e220000002100 */
[----:B------:R-:W1:Y:S01]  /*0520*/  LDC.64 R14, c[0x0][0x3e8] ;  /* 0x0000fa00ff0e7b82 */ /* 0x000e620000000a00 */
[----:B------:R-:W-:-:S07]  /*0530*/  SHF.R.S32.HI R13, RZ, 0x1f, R0 ;  /* 0x0000001fff0d7819 */ /* 0x000fce0000011400 */
[----:B------:R-:W2:Y:S01]  /*0540*/  S2UR UR6, SR_CTAID.X ;  /* 0x00000000000679c3 */ /* 0x000ea20000002500 */
[----:B------:R-:W-:Y:S01]  /*0550*/  UMOV UR8, 0xcccccccd ;  /* 0xcccccccd00087882 */ /* 0x000fe20000000000 */
[----:B------:R-:W-:-:S06]  /*0560*/  UMOV UR9, 0x3ff4cccc ;  /* 0x3ff4cccc00097882 */ /* 0x000fcc0000000000 */
[----:B------:R-:W3:Y:S01]  /*0570*/  LDC.64 R10, c[0x0][0x3f0] ;  /* 0x0000fc00ff0a7b82 */ /* 0x000ee20000000a00 */
[----:B------:R-:W-:Y:S01]  /*0580*/  LEA.HI R8, R13, R0, RZ, 0x7 ;  /* 0x000000000d087211 */ /* 0x000fe200078f38ff */
[----:B------:R-:W-:-:S06]  /*0590*/  DMUL R12, R6, UR8 ;  /* 0x00000008060c7c28 */ /* 0x000fcc0008000000 */
[----:B------:R-:W4:Y:S01]  /*05a0*/  LDC.64 R16, c[0x0][0x3a0] ;  /* 0x0000e800ff107b82 */ /* 0x000f220000000a00 */
[----:B------:R0:W0:Y:S01]  /*05b0*/  F2F.F32.F64 R6, R12 ;  /* 0x0000000c00067310 */ /* 0x0000220000301000 */
[----:B------:R-:W-:Y:S01]  /*05c0*/  SHF.R.S32.HI R8, RZ, 0x7, R8 ;  /* 0x00000007ff087819 */ /* 0x000fe20000011408 */
[----:B-1----:R-:W5:Y:S04]  /*05d0*/  LDG.E R3, desc[UR4][R14.64] ;  /* 0x000000040e037981 */ /* 0x002f68000c1e1900 */
[----:B------:R1:W5:Y:S01]  /*05e0*/  LDG.E R4, desc[UR4][R14.64+0x4] ;  /* 0x000004040e047981 */ /* 0x000362000c1e1900 */
[----:B0-----:R-:W-:Y:S02]  /*05f0*/  IMAD R7, R18, R19, RZ ;  /* 0x0000001312077224 */ /* 0x001fe400078e02ff */
[----:B------:R-:W-:Y:S01]  /*0600*/  IMAD.MOV.U32 R20, RZ, RZ, -0x1 ;  /* 0xffffffffff147424 */ /* 0x000fe200078e00ff */
[----:B---3--:R0:W5:Y:S01]  /*0610*/  LDG.E R5, desc[UR4][R10.64] ;  /* 0x000000040a057981 */ /* 0x008162000c1e1900 */
[----:B-1----:R-:W-:Y:S01]  /*0620*/  I2FP.F32.S32 R14, R8 ;  /* 0x00000008000e7245 */ /* 0x002fe20000201400 */
[----:B--2---:R-:W-:-:S04]  /*0630*/  IMAD R8, R0, UR6, RZ ;  /* 0x0000000600087c24 */ /* 0x004fc8000f8e02ff */
[----:B------:R-:W-:Y:S01]  /*0640*/  FMUL R9, R9, R14 ;  /* 0x0000000e09097220 */ /* 0x000fe20000400000 */
[----:B----4-:R-:W-:-:S04]  /*0650*/  IMAD.WIDE R16, R8, 0x4, R16 ;  /* 0x0000000408107825 */ /* 0x010fc800078e0210 */
[----:B0-----:R-:W-:-:S07]  /*0660*/  IMAD.IADD R10, R18, 0x1, R7 ;  /* 0x00000001120a7824 */ /* 0x001fce00078e0207 */
.L_x_194:
[----:B0-----:R-:W0:Y:S01]  /*0670*/  LDC.64 R14, c[0x0][0x398] ;  /* 0x0000e600ff0e7b82 */ /* 0x001e220000000a00 */
[----:B-----5:R-:W-:-:S07]  /*0680*/  IMAD.IADD R19, R8, 0x1, R7 ;  /* 0x0000000108137824 */ /* 0x020fce00078e0207 */
[----:B------:R-:W1:Y:S01]  /*0690*/  LDC.64 R12, c[0x0][0x380] ;  /* 0x0000e000ff0c7b82 */ /* 0x000e620000000a00 */
[----:B0-----:R-:W-:-:S04]  /*06a0*/  IMAD.WIDE R14, R8, 0x4, R14 ;  /* 0x00000004080e7825 */ /* 0x001fc800078e020e */
[----:B------:R-:W-:-:S04]  /*06b0*/  IMAD.WIDE R14, R7, 0x4, R14 ;  /* 0x00000004070e7825 */ /* 0x000fc800078e020e */
[----:B-1----:R-:W-:-:S05]  /*06c0*/  IMAD.WIDE R18, R19, 0x4, R12 ;  /* 0x0000000413127825 */ /* 0x002fca00078e020c */
[----:B------:R0:W-:Y:S04]  /*06d0*/  STG.E desc[UR4][R18.64], RZ ;  /* 0x000000ff12007986 */ /* 0x0001e8000c101904 */
[----:B------:R-:W2:Y:S01]  /*06e0*/  LDG.E R11, desc[UR4][R14.64] ;  /* 0x000000040e0b7981 */ /* 0x000ea2000c1e1900 */
[----:B------:R-:W-:Y:S01]  /*06f0*/  BSSY.RECONVERGENT B3, `(.L_x_72) ;  /* 0x0000340000037945 */ /* 0x000fe20003800200 */
[----:B------:R-:W-:Y:S02]  /*0700*/  IMAD.MOV.U32 R12, RZ, RZ, R20 ;  /* 0x000000ffff0c7224 */ /* 0x000fe400078e0014 */
[----:B------:R-:W-:Y:S01]  /*0710*/  IMAD.MOV.U32 R20, RZ, RZ, -0x1 ;  /* 0xffffffffff147424 */ /* 0x000fe200078e00ff */
[----:B--2---:R-:W-:-:S13]  /*0720*/  FSETP.NAN.AND P0, PT, |R11|, |R11|, PT ;  /* 0x4000000b0b00720b */ /* 0x004fda0003f08200 */
[----:B0-----:R-:W-:Y:S05]  /*0730*/  @P0 BRA `(.L_x_73) ;  /* 0x0000003000ec0947 */ /* 0x001fea0003800000 */
[----:B------:R-:W-:Y:S01]  /*0740*/  ISETP.GE.AND P0, PT, R12, 0x1, PT ;  /* 0x000000010c00780c */ /* 0x000fe20003f06270 */
[----:B------:R-:W-:Y:S01]  /*0750*/  BSSY.RECONVERGENT B2, `(.L_x_74) ;  /* 0x000011c000027945 */ /* 0x000fe20003800200 */
[----:B------:R-:W-:Y:S01]  /*0760*/  IMAD.MOV.U32 R13, RZ, RZ, -0x1 ;  /* 0xffffffffff0d7424 */ /* 0x000fe200078e00ff */
[----:B------:R-:W-:Y:S01]  /*0770*/  CS2R R14, SRZ ;  /* 0x00000000000e7805 */ /* 0x000fe2000001ff00 */
[----:B------:R-:W-:-:S09]  /*0780*/  IMAD.MOV.U32 R27, RZ, RZ, -0x1 ;  /* 0xffffffffff1b7424 */ /* 0x000fd200078e00ff */
[----:B------:R-:W-:Y:S05]  /*0790*/  @!P0 BRA `(.L_x_75) ;  /* 0x00000010005c8947 */ /* 0x000fea0003800000 */
[----:B------:R-:W-:-:S05]  /*07a0*/  I2FP.F32.U32 R18, R12 ;  /* 0x0000000c00127245 */ /* 0x000fca0000201000 */
[C-C-:B------:R-:W-:Y:S01]  /*07b0*/  FADD R19, R9.reuse, R18.reuse ;  /* 0x0000001209137221 */ /* 0x140fe20000000000 */
[----:B------:R-:W-:-:S05]  /*07c0*/  FADD R18, -R9, R18 ;  /* 0x0000001209127221 */ /* 0x000fca0000000100 */
[----:B------:R-:W0:Y:S08]  /*07d0*/  F2I.TRUNC.NTZ R19, R19 ;  /* 0x0000001300137305 */ /* 0x000e30000020f100 */
[----:B------:R-:W1:Y:S01]  /*07e0*/  F2I.TRUNC.NTZ R18, R18 ;  /* 0x0000001200127305 */ /* 0x000e62000020f100 */
[----:B0-----:R-:W-:Y:S02]  /*07f0*/  VIMNMX R21, PT, PT, R0, R19, PT ;  /* 0x0000001300157248 */ /* 0x001fe40003fe0100 */
[----:B-1----:R-:W-:-:S04]  /*0800*/  VIMNMX R24, PT, PT, RZ, R18, !PT ;  /* 0x00000012ff187248 */ /* 0x002fc80007fe0100 */
[----:B------:R-:W-:-:S13]  /*0810*/  ISETP.GE.AND P0, PT, R24, R21, PT ;  /* 0x000000151800720c */ /* 0x000fda0003f06270 */
[----:B------:R-:W-:Y:S05]  /*0820*/  @P0 BRA `(.L_x_75) ;  /* 0x0000001000380947 */ /* 0x000fea0003800000 */
[----:B------:R-:W-:Y:S01]  /*0830*/  IMAD.IADD R13, R24, 0x1, -R21 ;  /* 0x00000001180d7824 */ /* 0x000fe200078e0a15 */
[----:B------:R-:W-:Y:S01]  /*0840*/  BSSY.RECONVERGENT B1, `(.L_x_76) ;  /* 0x000009d000017945 */ /* 0x000fe20003800200 */
[----:B------:R-:W-:Y:S01]  /*0850*/  IMAD.IADD R21, R21, 0x1, -R24 ;  /* 0x0000000115157824 */ /* 0x000fe200078e0a18 */
[----:B------:R-:W-:Y:S01]  /*0860*/  CS2R R14, SRZ ;  /* 0x00000000000e7805 */ /* 0x000fe2000001ff00 */
[----:B------:R-:W-:Y:S01]  /*0870*/  IMAD.MOV.U32 R27, RZ, RZ, -0x1 ;  /* 0xffffffffff1b7424 */ /* 0x000fe200078e00ff */
[----:B------:R-:W-:Y:S01]  /*0880*/  ISETP.GT.U32.AND P0, PT, R13, -0x4, PT ;  /* 0xfffffffc0d00780c */ /* 0x000fe20003f04070 */
[----:B------:R-:W-:Y:S01]  /*0890*/  IMAD.MOV.U32 R13, RZ, RZ, -0x1 ;  /* 0xffffffffff0d7424 */ /* 0x000fe200078e00ff */
[----:B------:R-:W-:-:S11]  /*08a0*/  LOP3.LUT R22, R21, 0x3, RZ, 0xc0, !PT ;  /* 0x0000000315167812 */ /* 0x000fd600078ec0ff */
[----:B------:R-:W-:Y:S05]  /*08b0*/  @P0 BRA `(.L_x_77) ;  /* 0x0000000800540947 */ /* 0x000fea0003800000 */
[----:B------:R-:W-:Y:S01]  /*08c0*/  LOP3.LUT R26, R21, 0xfffffffc, RZ, 0xc0, !PT ;  /* 0xfffffffc151a7812 */ /* 0x000fe200078ec0ff */
[----:B------:R-:W-:Y:S01]  /*08d0*/  BSSY.RECONVERGENT B0, `(.L_x_78) ;  /* 0x0000092000007945 */ /* 0x000fe20003800200 */
[----:B------:R-:W-:Y:S02]  /*08e0*/  VIADD R24, R24, 0x1 ;  /* 0x0000000118187836 */ /* 0x000fe40000000000 */
[C-C-:B------:R-:W-:Y:S01]  /*08f0*/  FADD R23, -R6.reuse, R11.reuse ;  /* 0x0000000b06177221 */ /* 0x140fe20000000100 */
[----:B------:R-:W-:Y:S01]  /*0900*/  FADD R25, R6, R11 ;  /* 0x0000000b06197221 */ /* 0x000fe20000000000 */
[----:B------:R-:W-:Y:S02]  /*0910*/  IMAD.MOV.U32 R15, RZ, RZ, RZ ;  /* 0x000000ffff0f7224 */ /* 0x000fe400078e00ff */
[----:B------:R-:W-:Y:S02]  /*0920*/  IMAD.MOV.U32 R27, RZ, RZ, -0x1 ;  /* 0xffffffffff1b7424 */ /* 0x000fe400078e00ff */
[----:B------:R-:W-:-:S07]  /*0930*/  IMAD.MOV R26, RZ, RZ, -R26 ;  /* 0x000000ffff1a7224 */ /* 0x000fce00078e0a1a */
.L_x_107:
[----:B------:R-:W-:-:S04]  /*0940*/  VIADD R21, R24, 0xffffffff ;  /* 0xffffffff18157836 */ /* 0x000fc80000000000 */
[----:B------:R-:W-:-:S05]  /*0950*/  IMAD.WIDE.U32 R18, R21, 0x4, R16 ;  /* 0x0000000415127825 */ /* 0x000fca00078e0010 */
[----:B------:R-:W2:Y:S01]  /*0960*/  LDG.E R30, desc[UR4][R18.64] ;  /* 0x00000004121e7981 */ /* 0x000ea2000c1e1900 */
[----:B------:R-:W-:Y:S01]  /*0970*/  VIADD R26, R26, 0x4 ;  /* 0x000000041a1a7836 */ /* 0x000fe20000000000 */
[----:B------:R-:W-:Y:S04]  /*0980*/  BSSY.RECONVERGENT B4, `(.L_x_79) ;  /* 0x0000020000047945 */ /* 0x000fe80003800200 */
[----:B------:R-:W-:Y:S02]  /*0990*/  ISETP.NE.AND P1, PT, R26, RZ, PT ;  /* 0x000000ff1a00720c */ /* 0x000fe40003f25270 */
[----:B--2---:R-:W-:-:S13]  /*09a0*/  FSETP.NAN.AND P0, PT, |R30|, |R30|, PT ;  /* 0x4000001e1e00720b */ /* 0x004fda0003f08200 */
[----:B------:R-:W-:Y:S05]  /*09b0*/  @P0 BRA `(.L_x_80) ;  /* 0x0000000000700947 */ /* 0x000fea0003800000 */
[----:B------:R-:W-:Y:S01]  /*09c0*/  FSETP.GTU.AND P0, PT, R30, R11, PT ;  /* 0x0000000b1e00720b */ /* 0x000fe20003f0c000 */
[----:B------:R-:W-:-:S03]  /*09d0*/  IMAD.MOV.U32 R28, RZ, RZ, R21 ;  /* 0x000000ffff1c7224 */ /* 0x000fc600078e0015 */
[----:B------:R-:W-:-:S13]  /*09e0*/  FSETP.GTU.OR P0, PT, R23, R30, P0 ;  /* 0x0000001e1700720b */ /* 0x000fda000070c400 */
[----:B------:R-:W-:Y:S05]  /*09f0*/  @P0 BRA `(.L_x_81) ;  /* 0x00000000002c0947 */ /* 0x000fea0003800000 */
[----:B------:R-:W-:Y:S01]  /*0a00*/  ISETP.NE.AND P0, PT, R13, -0x1, PT ;  /* 0xffffffff0d00780c */ /* 0x000fe20003f05270 */
[----:B------:R-:W-:-:S12]  /*0a10*/  BSSY.RECONVERGENT B5, `(.L_x_82) ;  /* 0x0000006000057945 */ /* 0x000fd80003800200 */
[----:B------:R-:W-:Y:S05]  /*0a20*/  @!P0 BRA `(.L_x_83) ;  /* 0x0000000000108947 */ /* 0x000fea0003800000 */
[----:B------:R-:W-:-:S06]  /*0a30*/  IMAD.WIDE.U32 R20, R13, 0x4, R16 ;  /* 0x000000040d147825 */ /* 0x000fcc00078e0010 */
[----:B------:R-:W2:Y:S02]  /*0a40*/  LDG.E R20, desc[UR4][R20.64] ;  /* 0x0000000414147981 */ /* 0x000ea4000c1e1900 */
[----:B--2---:R-:W-:-:S04]  /*0a50*/  FSETP.GE.AND P0, PT, R30, R20, PT ;  /* 0x000000141e00720b */ /* 0x004fc80003f06000 */
[----:B------:R-:W-:-:S09]  /*0a60*/  SEL R28, R28, R13, P0 ;  /* 0x0000000d1c1c7207 */ /* 0x000fd20000000000 */
.L_x_83:
[----:B------:R-:W-:Y:S05]  /*0a70*/  BSYNC.RECONVERGENT B5 ;  /* 0x0000000000057941 */ /* 0x000fea0003800200 */
.L_x_82:
[----:B------:R-:W-:Y:S02]  /*0a80*/  VIADD R14, R14, 0x1 ;  /* 0x000000010e0e7836 */ /* 0x000fe40000000000 */
[----:B------:R-:W-:Y:S01]  /*0a90*/  IMAD.MOV.U32 R13, RZ, RZ, R28 ;  /* 0x000000ffff0d7224 */ /* 0x000fe200078e001c */
[----:B------:R-:W-:Y:S06]  /*0aa0*/  BRA `(.L_x_80) ;  /* 0x0000000000347947 */ /* 0x000fec0003800000 */
.L_x_81:
[----:B------:R-:W-:-:S04]  /*0ab0*/  FSETP.GTU.AND P0, PT, R30, R25, PT ;  /* 0x000000191e00720b */ /* 0x000fc80003f0c000 */
[----:B------:R-:W-:-:S13]  /*0ac0*/  FSETP.GTU.OR P0, PT, R11, R30, P0 ;  /* 0x0000001e0b00720b */ /* 0x000fda000070c400 */
[----:B------:R-:W-:Y:S05]  /*0ad0*/  @P0 BRA `(.L_x_80) ;  /* 0x0000000000280947 */ /* 0x000fea0003800000 */
[----:B------:R-:W-:Y:S01]  /*0ae0*/  ISETP.NE.AND P0, PT, R27, -0x1, PT ;  /* 0xffffffff1b00780c */ /* 0x000fe20003f05270 */
[----:B------:R-:W-:-:S12]  /*0af0*/  BSSY.RECONVERGENT B5, `(.L_x_84) ;  /* 0x0000006000057945 */ /* 0x000fd80003800200 */
[----:B------:R-:W-:Y:S05]  /*0b00*/  @!P0 BRA `(.L_x_85) ;  /* 0x0000000000108947 */ /* 0x000fea0003800000 */
[----:B------:R-:W-:-:S06]  /*0b10*/  IMAD.WIDE.U32 R20, R27, 0x4, R16 ;  /* 0x000000041b147825 */ /* 0x000fcc00078e0010 */
[----:B------:R-:W2:Y:S02]  /*0b20*/  LDG.E R20, desc[UR4][R20.64] ;  /* 0x0000000414147981 */ /* 0x000ea4000c1e1900 */
[----:B--2---:R-:W-:-:S04]  /*0b30*/  FSETP.GTU.AND P0, PT, R30, R20, PT ;  /* 0x000000141e00720b */ /* 0x004fc80003f0c000 */
[----:B------:R-:W-:-:S09]  /*0b40*/  SEL R28, R28, R27, !P0 ;  /* 0x0000001b1c1c7207 */ /* 0x000fd20004000000 */
.L_x_85:
[----:B------:R-:W-:Y:S05]  /*0b50*/  BSYNC.RECONVERGENT B5 ;  /* 0x0000000000057941 */ /* 0x000fea0003800200 */
.L_x_84:
[----:B------:R-:W-:Y:S02]  /*0b60*/  VIADD R15, R15, 0x1 ;  /* 0x000000010f0f7836 */ /* 0x000fe40000000000 */
[----:B------:R-:W-:-:S07]  /*0b70*/  IMAD.MOV.U32 R27, RZ, RZ, R28 ;  /* 0x000000ffff1b7224 */ /* 0x000fce00078e001c */
.L_x_80:
[----:B------:R-:W-:Y:S05]  /*0b80*/  BSYNC.RECONVERGENT B4 ;  /* 0x0000000000047941 */ /* 0x000fea0003800200 */
.L_x_79:
[----:B------:R-:W2:Y:S01]  /*0b90*/  LDG.E R30, desc[UR4][R18.64+0x4] ;  /* 0x00000404121e7981 */ /* 0x000ea2000c1e1900 */
[----:B------:R-:W-:Y:S01]  /*0ba0*/  BSSY.RECONVERGENT B4, `(.L_x_86) ;  /* 0x0000021000047945 */ /* 0x000fe20003800200 */
[----:B------:R-:W-:Y:S01]  /*0bb0*/  VIADD R28, R24, 0x2 ;  /* 0x00000002181c7836 */ /* 0x000fe20000000000 */
[----:B--2---:R-:W-:-:S13]  /*0bc0*/  FSETP.NAN.AND P0, PT, |R30|, |R30|, PT ;  /* 0x4000001e1e00720b */ /* 0x004fda0003f08200 */
[----:B------:R-:W-:Y:S05]  /*0bd0*/  @P0 BRA `(.L_x_87) ;  /* 0x0000000000740947 */ /* 0x000fea0003800000 */
[----:B------:R-:W-:Y:S02]  /*0be0*/  FSETP.GTU.AND P0, PT, R30, R11, PT ;  /* 0x0000000b1e00720b */ /* 0x000fe40003f0c000 */
[----:B------:R-:W-:-:S13]  /*0bf0*/  FSETP.LE.AND P2, PT, R23, R30, PT ;  /* 0x0000001e1700720b */ /* 0x000fda0003f43000 */
[----:B------:R-:W-:Y:S05]  /*0c00*/  @!P0 BRA P2, `(.L_x_88) ;  /* 0x00000000003c8947 */ /* 0x000fea0001000000 */
[----:B------:R-:W-:-:S04]  /*0c10*/  FSETP.GTU.AND P0, PT, R30, R25, PT ;  /* 0x000000191e00720b */ /* 0x000fc80003f0c000 */
[----:B------:R-:W-:-:S13]  /*0c20*/  FSETP.GTU.OR P0, PT, R11, R30, P0 ;  /* 0x0000001e0b00720b */ /* 0x000fda000070c400 */
[----:B------:R-:W-:Y:S05]  /*0c30*/  @P0 BRA `(.L_x_87) ;  /* 0x00000000005c0947 */ /* 0x000fea0003800000 */
[----:B------:R-:W-:Y:S01]  /*0c40*/  ISETP.NE.AND P0, PT, R27, -0x1, PT ;  /* 0xffffffff1b00780c */ /* 0x000fe20003f05270 */
[----:B------:R-:W-:Y:S01]  /*0c50*/  BSSY.RECONVERGENT B5, `(.L_x_89) ;  /* 0x0000007000057945 */ /* 0x000fe20003800200 */
[----:B------:R-:W-:-:S11]  /*0c60*/  IMAD.MOV.U32 R29, RZ, RZ, R24 ;  /* 0x000000ffff1d7224 */ /* 0x000fd600078e0018 */
[----:B------:R-:W-:Y:S05]  /*0c70*/  @!P0 BRA `(.L_x_90) ;  /* 0x0000000000108947 */ /* 0x000fea0003800000 */
[----:B------:R-:W-:-:S06]  /*0c80*/  IMAD.WIDE.U32 R20, R27, 0x4, R16 ;  /* 0x000000041b147825 */ /* 0x000fcc00078e0010 */
[----:B------:R-:W2:Y:S02]  /*0c90*/  LDG.E R21, desc[UR4][R20.64] ;  /* 0x0000000414157981 */ /* 0x000ea4000c1e1900 */
[----:B--2---:R-:W-:-:S04]  /*0ca0*/  FSETP.GTU.AND P0, PT, R30, R21, PT ;  /* 0x000000151e00720b */ /* 0x004fc80003f0c000 */
[----:B------:R-:W-:-:S09]  /*0cb0*/  SEL R29, R24, R27, !P0 ;  /* 0x0000001b181d7207 */ /* 0x000fd20004000000 */
.L_x_90:
[----:B------:R-:W-:Y:S05]  /*0cc0*/  BSYNC.RECONVERGENT B5 ;  /* 0x0000000000057941 */ /* 0x000fea0003800200 */
.L_x_89:
[----:B------:R-:W-:Y:S02]  /*0cd0*/  VIADD R15, R15, 0x1 ;  /* 0x000000010f0f7836 */ /* 0x000fe40000000000 */
[----:B------:R-:W-:Y:S01]  /*0ce0*/  IMAD.MOV.U32 R27, RZ, RZ, R29 ;  /* 0x000000ffff1b7224 */ /* 0x000fe200078e001d */
[----:B------:R-:W-:Y:S06]  /*0cf0*/  BRA `(.L_x_87) ;  /* 0x00000000002c7947 */ /* 0x000fec0003800000 */
.L_x_88:
[----:B------:R-:W-:Y:S01]  /*0d00*/  ISETP.NE.AND P0, PT, R13, -0x1, PT ;  /* 0xffffffff0d00780c */ /* 0x000fe20003f05270 */
[----:B------:R-:W-:Y:S01]  /*0d10*/  BSSY.RECONVERGENT B5, `(.L_x_91) ;  /* 0x0000007000057945 */ /* 0x000fe20003800200 */
[----:B------:R-:W-:-:S11]  /*0d20*/  IMAD.MOV.U32 R29, RZ, RZ, R24 ;  /* 0x000000ffff1d7224 */ /* 0x000fd600078e0018 */
[----:B------:R-:W-:Y:S05]  /*0d30*/  @!P0 BRA `(.L_x_92) ;  /* 0x0000000000108947 */ /* 0x000fea0003800000 */
[----:B------:R-:W-:-:S06]  /*0d40*/  IMAD.WIDE.U32 R20, R13, 0x4, R16 ;  /* 0x000000040d147825 */ /* 0x000fcc00078e0010 */
[----:B------:R-:W2:Y:S02]  /*0d50*/  LDG.E R21, desc[UR4][R20.64] ;  /* 0x0000000414157981 */ /* 0x000ea4000c1e1900 */
[----:B--2---:R-:W-:-:S04]  /*0d60*/  FSETP.GE.AND P0, PT, R30, R21, PT ;  /* 0x000000151e00720b */ /* 0x004fc80003f06000 */
[----:B------:R-:W-:-:S09]  /*0d70*/  SEL R29, R24, R13, P0 ;  /* 0x0000000d181d7207 */ /* 0x000fd20000000000 */
.L_x_92:
[----:B------:R-:W-:Y:S05]  /*0d80*/  BSYNC.RECONVERGENT B5 ;  /* 0x0000000000057941 */ /* 0x000fea0003800200 */
.L_x_91:
[----:B------:R-:W-:Y:S02]  /*0d90*/  VIADD R14, R14, 0x1 ;  /* 0x000000010e0e7836 */ /* 0x000fe40000000000 */
[----:B------:R-:W-:-:S07]  /*0da0*/  IMAD.MOV.U32 R13, RZ, RZ, R29 ;  /* 0x000000ffff0d7224 */ /* 0x000fce00078e001d */
.L_x_87:
[----:B------:R-:W-:Y:S05]  /*0db0*/  BSYNC.RECONVERGENT B4 ;  /* 0x0000000000047941 */ /* 0x000fea0003800200 */
.L_x_86:
[----:B------:R-:W2:Y:S01]  /*0dc0*/  LDG.E R32, desc[UR4][R18.64+0x8] ;  /* 0x0000080412207981 */ /* 0x000ea2000c1e1900 */
[----:B------:R-:W-:Y:S01]  /*0dd0*/  BSSY.RECONVERGENT B4, `(.L_x_93) ;  /* 0x000001f000047945 */ /* 0x000fe20003800200 */
[----:B--2---:R-:W-:-:S13]  /*0de0*/  FSETP.NAN.AND P0, PT, |R32|, |R32|, PT ;  /* 0x400000202000720b */ /* 0x004fda0003f08200 */
[----:B------:R-:W-:Y:S05]  /*0df0*/  @P0 BRA `(.L_x_94) ;  /* 0x0000000000700947 */ /* 0x000fea0003800000 */
[----:B------:R-:W-:Y:S01]  /*0e00*/  FSETP.GTU.AND P0, PT, R32, R11, PT ;  /* 0x0000000b2000720b */ /* 0x000fe20003f0c000 */
[----:B------:R-:W-:Y:S01]  /*0e10*/  VIADD R30, R24, 0x1 ;  /* 0x00000001181e7836 */ /* 0x000fe20000000000 */
[----:B------:R-:W-:-:S13]  /*0e20*/  FSETP.LE.AND P2, PT, R23, R32, PT ;  /* 0x000000201700720b */ /* 0x000fda0003f43000 */
[----:B------:R-:W-:Y:S05]  /*0e30*/  @!P0 BRA P2, `(.L_x_95) ;  /* 0x0000000000388947 */ /* 0x000fea0001000000 */
        /* <DEDUP_REMOVED lines=10> */
.L_x_97:
[----:B------:R-:W-:Y:S05]  /*0ee0*/  BSYNC.RECONVERGENT B5 ;  /* 0x0000000000057941 */ /* 0x000fea0003800200 */
.L_x_96:
[----:B------:R-:W-:Y:S02]  /*0ef0*/  VIADD R15, R15, 0x1 ;  /* 0x000000010f0f7836 */ /* 0x000fe40000000000 */
[----:B------:R-:W-:Y:S01]  /*0f00*/  IMAD.MOV.U32 R27, RZ, RZ, R30 ;  /* 0x000000ffff1b7224 */ /* 0x000fe200078e001e */
[----:B------:R-:W-:Y:S06]  /*0f10*/  BRA `(.L_x_94) ;  /* 0x0000000000287947 */ /* 0x000fec0003800000 */
.L_x_95:
[----:B------:R-:W-:Y:S01]  /*0f20*/  ISETP.NE.AND P0, PT, R13, -0x1, PT ;  /* 0xffffffff0d00780c */ /* 0x000fe20003f05270 */
[----:B------:R-:W-:-:S12]  /*0f30*/  BSSY.RECONVERGENT B5, `(.L_x_98) ;  /* 0x0000006000057945 */ /* 0x000fd80003800200 */
[----:B------:R-:W-:Y:S05]  /*0f40*/  @!P0 BRA `(.L_x_99) ;  /* 0x0000000000108947 */ /* 0x000fea0003800000 */
[----:B------:R-:W-:-:S06]  /*0f50*/  IMAD.WIDE.U32 R20, R13, 0x4, R16 ;  /* 0x000000040d147825 */ /* 0x000fcc00078e0010 */
[----:B------:R-:W2:Y:S02]  /*0f60*/  LDG.E R21, desc[UR4][R20.64] ;  /* 0x0000000414157981 */ /* 0x000ea4000c1e1900 */
[----:B--2---:R-:W-:-:S04]  /*0f70*/  FSETP.GE.AND P0, PT, R32, R21, PT ;  /* 0x000000152000720b */ /* 0x004fc80003f06000 */
[----:B------:R-:W-:-:S09]  /*0f80*/  SEL R30, R30, R13, P0 ;  /* 0x0000000d1e1e7207 */ /* 0x000fd20000000000 */
.L_x_99:
[----:B------:R-:W-:Y:S05]  /*0f90*/  BSYNC.RECONVERGENT B5 ;  /* 0x0000000000057941 */ /* 0x000fea0003800200 */
.L_x_98:
[----:B------:R-:W-:Y:S02]  /*0fa0*/  VIADD R14, R14, 0x1 ;  /* 0x000000010e0e7836 */ /* 0x000fe40000000000 */
[----:B------:R-:W-:-:S07]  /*0fb0*/  IMAD.MOV.U32 R13, RZ, RZ, R30 ;  /* 0x000000ffff0d7224 */ /* 0x000fce00078e001e */
.L_x_94:
[----:B------:R-:W-:Y:S05]  /*0fc0*/  BSYNC.RECONVERGENT B4 ;  /* 0x0000000000047941 */ /* 0x000fea0003800200 */
.L_x_93:
[----:B------:R-:W2:Y:S01]  /*0fd0*/  LDG.E R20, desc[UR4][R18.64+0xc] ;  /* 0x00000c0412147981 */ /* 0x000ea2000c1e1900 */
[----:B------:R-:W-:Y:S01]  /*0fe0*/  BSSY.RECONVERGENT B4, `(.L_x_100) ;  /* 0x000001e000047945 */ /* 0x000fe20003800200 */
        /* <DEDUP_REMOVED lines=15> */
.L_x_104:
[----:B------:R-:W-:Y:S05]  /*10e0*/  BSYNC.RECONVERGENT B5 ;  /* 0x0000000000057941 */ /* 0x000fea0003800200 */
.L_x_103:
[----:B------:R-:W-:Y:S02]  /*10f0*/  VIADD R15, R15, 0x1 ;  /* 0x000000010f0f7836 */ /* 0x000fe40000000000 */
[----:B------:R-:W-:Y:S01]  /*1100*/  IMAD.MOV.U32 R27, RZ, RZ, R28 ;  /* 0x000000ffff1b7224 */ /* 0x000fe200078e001c */
[----:B------:R-:W-:Y:S06]  /*1110*/  BRA `(.L_x_101) ;  /* 0x0000000000287947 */ /* 0x000fec0003800000 */
.L_x_102:
[----:B------:R-:W-:Y:S01]  /*1120*/  ISETP.NE.AND P0, PT, R13, -0x1, PT ;  /* 0xffffffff0d00780c */ /* 0x000fe20003f05270 */
[----:B------:R-:W-:-:S12]  /*1130*/  BSSY.RECONVERGENT B5, `(.L_x_105) ;  /* 0x0000006000057945 */ /* 0x000fd80003800200 */
[----:B------:R-:W-:Y:S05]  /*1140*/  @!P0 BRA `(.L_x_106) ;  /* 0x0000000000108947 */ /* 0x000fea0003800000 */
[----:B------:R-:W-:-:S06]  /*1150*/  IMAD.WIDE.U32 R18, R13, 0x4, R16 ;  /* 0x000000040d127825 */ /* 0x000fcc00078e0010 */
[----:B------:R-:W2:Y:S02]  /*1160*/  LDG.E R19, desc[UR4][R18.64] ;  /* 0x0000000412137981 */ /* 0x000ea4000c1e1900 */
[----:B--2---:R-:W-:-:S04]  /*1170*/  FSETP.GE.AND P0, PT, R20, R19, PT ;  /* 0x000000131400720b */ /* 0x004fc80003f06000 */
[----:B------:R-:W-:-:S09]  /*1180*/  SEL R28, R28, R13, P0 ;  /* 0x0000000d1c1c7207 */ /* 0x000fd20000000000 */
.L_x_106:
[----:B------:R-:W-:Y:S05]  /*1190*/  BSYNC.RECONVERGENT B5 ;  /* 0x0000000000057941 */ /* 0x000fea0003800200 */
.L_x_105:
[----:B------:R-:W-:Y:S02]  /*11a0*/  VIADD R14, R14, 0x1 ;  /* 0x000000010e0e7836 */ /* 0x000fe40000000000 */
[----:B------:R-:W-:-:S07]  /*11b0*/  IMAD.MOV.U32 R13, RZ, RZ, R28 ;  /* 0x000000ffff0d7224 */ /* 0x000fce00078e001c */
.L_x_101:
[----:B------:R-:W-:Y:S05]  /*11c0*/  BSYNC.RECONVERGENT B4 ;  /* 0x0000000000047941 */ /* 0x000fea0003800200 */
.L_x_100:
[----:B------:R-:W-:Y:S01]  /*11d0*/  VIADD R24, R24, 0x4 ;  /* 0x0000000418187836 */ /* 0x000fe20000000000 */
[----:B------:R-:W-:Y:S06]  /*11e0*/  @P1 BRA `(.L_x_107) ;  /* 0xfffffff400d41947 */ /* 0x000fec000383ffff */
[----:B------:R-:W-:Y:S05]  /*11f0*/  BSYNC.RECONVERGENT B0 ;  /* 0x0000000000007941 */ /* 0x000fea0003800200 */
.L_x_78:
[----:B------:R-:W-:-:S07]  /*1200*/  VIADD R24, R24, 0xffffffff ;  /* 0xffffffff18187836 */ /* 0x000fce0000000000 */
.L_x_77:
[----:B------:R-:W-:Y:S05]  /*1210*/  BSYNC.RECONVERGENT B1 ;  /* 0x0000000000017941 */ /* 0x000fea0003800200 */
.L_x_76:
[----:B------:R-:W-:-:S13]  /*1220*/  ISETP.NE.AND P0, PT, R22, RZ, PT ;  /* 0x000000ff1600720c */ /* 0x000fda0003f05270 */
[----:B------:R-:W-:Y:S05]  /*1230*/  @!P0 BRA `(.L_x_75) ;  /* 0x0000000400b48947 */ /* 0x000fea0003800000 */
[----:B------:R-:W-:-:S05]  /*1240*/  IMAD.WIDE.U32 R20, R24, 0x4, R16 ;  /* 0x0000000418147825 */ /* 0x000fca00078e0010 */
[----:B------:R-:W2:Y:S01]  /*1250*/  LDG.E R26, desc[UR4][R20.64] ;  /* 0x00000004141a7981 */ /* 0x000ea2000c1e1900 */
[----:B------:R-:W-:Y:S01]  /*1260*/  BSSY.RECONVERGENT B0, `(.L_x_108) ;  /* 0x0000022000007945 */ /* 0x000fe20003800200 */
[----:B--2---:R-:W-:-:S13]  /*1270*/  FSETP.NAN.AND P0, PT, |R26|, |R26|, PT ;  /* 0x4000001a1a00720b */ /* 0x004fda0003f08200 */
[----:B------:R-:W-:Y:S05]  /*1280*/  @P0 BRA `(.L_x_109) ;  /* 0x00000000007c0947 */ /* 0x000fea0003800000 */
[----:B------:R-:W-:Y:S01]  /*1290*/  FADD R19, -R6, R11 ;  /* 0x0000000b06137221 */ /* 0x000fe20000000100 */
[----:B------:R-:W-:-:S04]  /*12a0*/  FSETP.GTU.AND P0, PT, R26, R11, PT ;  /* 0x0000000b1a00720b */ /* 0x000fc80003f0c000 */
[----:B------:R-:W-:-:S13]  /*12b0*/  FSETP.LE.AND P1, PT, R19, R26, PT ;  /* 0x0000001a1300720b */ /* 0x000fda0003f23000 */
[----:B------:R-:W-:Y:S05]  /*12c0*/  @!P0 BRA P1, `(.L_x_110) ;  /* 0x0000000000408947 */ /* 0x000fea0000800000 */
[----:B------:R-:W-:-:S05]  /*12d0*/  FADD R19, R6, R11 ;  /* 0x0000000b06137221 */ /* 0x000fca0000000000 */
        /* <DEDUP_REMOVED lines=11> */
.L_x_112:
[----:B------:R-:W-:Y:S05]  /*1390*/  BSYNC.RECONVERGENT B1 ;  /* 0x0000000000017941 */ /* 0x000fea0003800200 */
.L_x_111:
[----:B------:R-:W-:Y:S02]  /*13a0*/  VIADD R15, R15, 0x1 ;  /* 0x000000010f0f7836 */ /* 0x000fe40000000000 */
[----:B------:R-:W-:Y:S01]  /*13b0*/  IMAD.MOV.U32 R27, RZ, RZ, R23 ;  /* 0x000000ffff1b7224 */ /* 0x000fe200078e0017 */
[----:B------:R-:W-:Y:S06]  /*13c0*/  BRA `(.L_x_109) ;  /* 0x00000000002c7947 */ /* 0x000fec0003800000 */
.L_x_110:
        /* <DEDUP_REMOVED lines=8> */
.L_x_114:
[----:B------:R-:W-:Y:S05]  /*1450*/  BSYNC.RECONVERGENT B1 ;  /* 0x0000000000017941 */ /* 0x000fea0003800200 */
.L_x_113:
[----:B------:R-:W-:Y:S02]  /*1460*/  VIADD R14, R14, 0x1 ;  /* 0x000000010e0e7836 */ /* 0x000fe40000000000 */
[----:B------:R-:W-:-:S07]  /*1470*/  IMAD.MOV.U32 R13, RZ, RZ, R23 ;  /* 0x000000ffff0d7224 */ /* 0x000fce00078e0017 */
.L_x_109:
[----:B------:R-:W-:Y:S05]  /*1480*/  BSYNC.RECONVERGENT B0 ;  /* 0x0000000000007941 */ /* 0x000fea0003800200 */
.L_x_108:
[----:B------:R-:W-:-:S13]  /*1490*/  ISETP.NE.AND P0, PT, R22, 0x1, PT ;  /* 0x000000011600780c */ /* 0x000fda0003f05270 */
[----:B------:R-:W-:Y:S05]  /*14a0*/  @!P0 BRA `(.L_x_75) ;  /* 0x0000000400188947 */ /* 0x000fea0003800000 */
[----:B------:R-:W2:Y:S01]  /*14b0*/  LDG.E R28, desc[UR4][R20.64+0x4] ;  /* 0x00000404141c7981 */ /* 0x000ea2000c1e1900 */
[----:B------:R-:W-:Y:S01]  /*14c0*/  BSSY.RECONVERGENT B0, `(.L_x_115) ;  /* 0x0000021000007945 */ /* 0x000fe20003800200 */
[----:B--2---:R-:W-:-:S13]  /*14d0*/  FSETP.NAN.AND P0, PT, |R28|, |R28|, PT ;  /* 0x4000001c1c00720b */ /* 0x004fda0003f08200 */
[----:B------:R-:W-:Y:S05]  /*14e0*/  @P0 BRA `(.L_x_116) ;  /* 0x0000000000780947 */ /* 0x000fea0003800000 */
[----:B------:R-:W-:Y:S01]  /*14f0*/  FADD R19, -R6, R11 ;  /* 0x0000000b06137221 */ /* 0x000fe20000000100 */
[----:B------:R-:W-:Y:S01]  /*1500*/  FSETP.GTU.AND P0, PT, R28, R11, PT ;  /* 0x0000000b1c00720b */ /* 0x000fe20003f0c000 */
[----:B------:R-:W-:-:S03]  /*1510*/  VIADD R26, R24, 0x1 ;  /* 0x00000001181a7836 */ /* 0x000fc60000000000 */
[----:B------:R-:W-:-:S13]  /*1520*/  FSETP.LE.AND P1, PT, R19, R28, PT ;  /* 0x0000001c1300720b */ /* 0x000fda0003f23000 */
[----:B------:R-:W-:Y:S05]  /*1530*/  @!P0 BRA P1, `(.L_x_117) ;  /* 0x00000000003c8947 */ /* 0x000fea0000800000 */
[----:B------:R-:W-:-:S05]  /*1540*/  FADD R19, R6, R11 ;  /* 0x0000000b06137221 */ /* 0x000fca0000000000 */
        /* <DEDUP_REMOVED lines=10> */
.L_x_119:
[----:B------:R-:W-:Y:S05]  /*15f0*/  BSYNC.RECONVERGENT B1 ;  /* 0x0000000000017941 */ /* 0x000fea0003800200 */
.L_x_118:
[----:B------:R-:W-:Y:S02]  /*1600*/  VIADD R15, R15, 0x1 ;  /* 0x000000010f0f7836 */ /* 0x000fe40000000000 */
[----:B------:R-:W-:Y:S01]  /*1610*/  IMAD.MOV.U32 R27, RZ, RZ, R26 ;  /* 0x000000ffff1b7224 */ /* 0x000fe200078e001a */
[----:B------:R-:W-:Y:S06]  /*1620*/  BRA `(.L_x_116) ;  /* 0x0000000000287947 */ /* 0x000fec0003800000 */
.L_x_117:
[----:B------:R-:W-:Y:S01]  /*1630*/  ISETP.NE.AND P0, PT, R13, -0x1, PT ;  /* 0xffffffff0d00780c */ /* 0x000fe20003f05270 */
[----:B------:R-:W-:-:S12]  /*1640*/  BSSY.RECONVERGENT B1, `(.L_x_120) ;  /* 0x0000006000017945 */ /* 0x000fd80003800200 */
[----:B------:R-:W-:Y:S05]  /*1650*/  @!P0 BRA `(.L_x_121) ;  /* 0x0000000000108947 */ /* 0x000fea0003800000 */
[----:B------:R-:W-:-:S06]  /*1660*/  IMAD.WIDE.U32 R18, R13, 0x4, R16 ;  /* 0x000000040d127825 */ /* 0x000fcc00078e0010 */
[----:B------:R-:W2:Y:S02]  /*1670*/  LDG.E R19, desc[UR4][R18.64] ;  /* 0x0000000412137981 */ /* 0x000ea4000c1e1900 */
[----:B--2---:R-:W-:-:S04]  /*1680*/  FSETP.GE.AND P0, PT, R28, R19, PT ;  /* 0x000000131c00720b */ /* 0x004fc80003f06000 */
[----:B------:R-:W-:-:S09]  /*1690*/  SEL R26, R26, R13, P0 ;  /* 0x0000000d1a1a7207 */ /* 0x000fd20000000000 */
.L_x_121:
[----:B------:R-:W-:Y:S05]  /*16a0*/  BSYNC.RECONVERGENT B1 ;  /* 0x0000000000017941 */ /* 0x000fea0003800200 */
.L_x_120:
[----:B------:R-:W-:Y:S02]  /*16b0*/  VIADD R14, R14, 0x1 ;  /* 0x000000010e0e7836 */ /* 0x000fe40000000000 */
[----:B------:R-:W-:-:S07]  /*16c0*/  IMAD.MOV.U32 R13, RZ, RZ, R26 ;  /* 0x000000ffff0d7224 */ /* 0x000fce00078e001a */
.L_x_116:
[----:B------:R-:W-:Y:S05]  /*16d0*/  BSYNC.RECONVERGENT B0 ;  /* 0x0000000000007941 */ /* 0x000fea0003800200 */
.L_x_115:
[----:B------:R-:W-:-:S13]  /*16e0*/  ISETP.NE.AND P0, PT, R22, 0x2, PT ;  /* 0x000000021600780c */ /* 0x000fda0003f05270 */
[----:B------:R-:W-:Y:S05]  /*16f0*/  @!P0 BRA `(.L_x_75) ;  /* 0x0000000000848947 */ /* 0x000fea0003800000 */
[----:B------:R-:W2:Y:S02]  /*1700*/  LDG.E R20, desc[UR4][R20.64+0x8] ;  /* 0x0000080414147981 */ /* 0x000ea4000c1e1900 */
        /* <DEDUP_REMOVED lines=18> */
.L_x_124:
[----:B------:R-:W-:Y:S05]  /*1830*/  BSYNC.RECONVERGENT B0 ;  /* 0x0000000000007941 */ /* 0x000fea0003800200 */
.L_x_123:
[----:B------:R-:W-:Y:S02]  /*1840*/  VIADD R15, R15, 0x1 ;  /* 0x000000010f0f7836 */ /* 0x000fe40000000000 */
[----:B------:R-:W-:Y:S01]  /*1850*/  IMAD.MOV.U32 R27, RZ, RZ, R24 ;  /* 0x000000ffff1b7224 */ /* 0x000fe200078e0018 */
[----:B------:R-:W-:Y:S06]  /*1860*/  BRA `(.L_x_75) ;  /* 0x0000000000287947 */ /* 0x000fec0003800000 */
.L_x_122:
[----:B------:R-:W-:Y:S01]  /*1870*/  ISETP.NE.AND P0, PT, R13, -0x1, PT ;  /* 0xffffffff0d00780c */ /* 0x000fe20003f05270 */
[----:B------:R-:W-:-:S12]  /*1880*/  BSSY.RECONVERGENT B0, `(.L_x_125) ;  /* 0x0000006000007945 */ /* 0x000fd80003800200 */
[----:B------:R-:W-:Y:S05]  /*1890*/  @!P0 BRA `(.L_x_126) ;  /* 0x0000000000108947 */ /* 0x000fea0003800000 */
[----:B------:R-:W-:-:S06]  /*18a0*/  IMAD.WIDE.U32 R18, R13, 0x4, R16 ;  /* 0x000000040d127825 */ /* 0x000fcc00078e0010 */
[----:B------:R-:W2:Y:S02]  /*18b0*/  LDG.E R19, desc[UR4][R18.64] ;  /* 0x0000000412137981 */ /* 0x000ea4000c1e1900 */
[----:B--2---:R-:W-:-:S04]  /*18c0*/  FSETP.GE.AND P0, PT, R20, R19, PT ;  /* 0x000000131400720b */ /* 0x004fc80003f06000 */
[----:B------:R-:W-:-:S09]  /*18d0*/  SEL R24, R24, R13, P0 ;  /* 0x0000000d18187207 */ /* 0x000fd20000000000 */
.L_x_126:
[----:B------:R-:W-:Y:S05]  /*18e0*/  BSYNC.RECONVERGENT B0 ;  /* 0x0000000000007941 */ /* 0x000fea0003800200 */
.L_x_125:
[----:B------:R-:W-:Y:S02]  /*18f0*/  VIADD R14, R14, 0x1 ;  /* 0x000000010e0e7836 */ /* 0x000fe40000000000 */
[----:B------:R-:W-:-:S07]  /*1900*/  IMAD.MOV.U32 R13, RZ, RZ, R24 ;  /* 0x000000ffff0d7224 */ /* 0x000fce00078e0018 */
.L_x_75:
[----:B------:R-:W-:Y:S05]  /*1910*/  BSYNC.RECONVERGENT B2 ;  /* 0x0000000000027941 */ /* 0x000fea0003800200 */
.L_x_74:
[----:B------:R-:W-:Y:S01]  /*1920*/  LOP3.LUT P0, RZ, R15, R14, RZ, 0xfc, !PT ;  /* 0x0000000e0fff7212 */ /* 0x000fe2000780fcff */
[----:B------:R-:W-:Y:S03]  /*1930*/  BSSY.RECONVERGENT B0, `(.L_x_127) ;  /* 0x0000103000007945 */ /* 0x000fe60003800200 */
[----:B------:R-:W-:-:S13]  /*1940*/  ISETP.LT.OR P0, PT, R0, 0x1, P0 ;  /* 0x000000010000780c */ /* 0x000fda0000701670 */
[----:B------:R-:W-:Y:S05]  /*1950*/  @P0 BRA `(.L_x_128) ;  /* 0x0000001000000947 */ /* 0x000fea0003800000 */
[----:B------:R-:W-:Y:S01]  /*1960*/  ISETP.GE.U32.AND P0, PT, R0, 0x4, PT ;  /* 0x000000040000780c */ /* 0x000fe20003f06070 */
[----:B------:R-:W-:-:S12]  /*1970*/  IMAD.MOV.U32 R25, RZ, RZ, RZ ;  /* 0x000000ffff197224 */ /* 0x000fd800078e00ff */
[----:B------:R-:W-:Y:S05]  /*1980*/  @!P0 BRA `(.L_x_129) ;  /* 0x0000000800348947 */ /* 0x000fea0003800000 */
[C-C-:B------:R-:W-:Y:S01]  /*1990*/  FFMA R22, R6.reuse, -1.5, R11.reuse ;  /* 0xbfc0000006167823 */ /* 0x140fe2000000000b */
[----:B------:R-:W-:Y:S01]  /*19a0*/  FFMA R23, R6, 1.5, R11 ;  /* 0x3fc0000006177823 */ /* 0x000fe2000000000b */
[----:B------:R-:W-:Y:S01]  /*19b0*/  IMAD.MOV.U32 R24, RZ, RZ, RZ ;  /* 0x000000ffff187224 */ /* 0x000fe200078e00ff */
[----:B------:R-:W-:-:S07]  /*19c0*/  LOP3.LUT R25, R0, 0x7ffffffc, RZ, 0xc0, !PT ;  /* 0x7ffffffc00197812 */ /* 0x000fce00078ec0ff */
.L_x_158:
[----:B------:R-:W-:-:S05]  /*19d0*/  IMAD.WIDE.U32 R20, R24, 0x4, R16 ;  /* 0x0000000418147825 */ /* 0x000fca00078e0010 */
[----:B------:R-:W2:Y:S02]  /*19e0*/  LDG.E R28, desc[UR4][R20.64] ;  /* 0x00000004141c7981 */ /* 0x000ea4000c1e1900 */
[----:B--2---:R-:W-:-:S13]  /*19f0*/  FSETP.NAN.AND P0, PT, |R28|, |R28|, PT ;  /* 0x4000001c1c00720b */ /* 0x004fda0003f08200 */
[----:B------:R-:W-:Y:S05]  /*1a00*/  @P0 BRA `(.L_x_130) ;  /* 0x00000000007c0947 */ /* 0x000fea0003800000 */
[----:B------:R-:W-:Y:S01]  /*1a10*/  FSETP.GTU.AND P0, PT, R28, R11, PT ;  /* 0x0000000b1c00720b */ /* 0x000fe20003f0c000 */
[----:B------:R-:W-:Y:S03]  /*1a20*/  BSSY.RECONVERGENT B1, `(.L_x_130) ;  /* 0x000001d000017945 */ /* 0x000fe60003800200 */
[----:B------:R-:W-:-:S13]  /*1a30*/  FSETP.GTU.OR P0, PT, R22, R28, P0 ;  /* 0x0000001c1600720b */ /* 0x000fda000070c400 */
[----:B------:R-:W-:Y:S05]  /*1a40*/  @P0 BRA `(.L_x_131) ;  /* 0x0000000000300947 */ /* 0x000fea0003800000 */
[----:B------:R-:W-:Y:S01]  /*1a50*/  ISETP.NE.AND P0, PT, R13, -0x1, PT ;  /* 0xffffffff0d00780c */ /* 0x000fe20003f05270 */
[----:B------:R-:W-:Y:S01]  /*1a60*/  BSSY.RECONVERGENT B2, `(.L_x_132) ;  /* 0x0000007000027945 */ /* 0x000fe20003800200 */
[----:B------:R-:W-:-:S11]  /*1a70*/  IMAD.MOV.U32 R26, RZ, RZ, R24 ;  /* 0x000000ffff1a7224 */ /* 0x000fd600078e0018 */
[----:B------:R-:W-:Y:S05]  /*1a80*/  @!P0 BRA `(.L_x_133) ;  /* 0x0000000000108947 */ /* 0x000fea0003800000 */
[----:B------:R-:W-:-:S06]  /*1a90*/  IMAD.WIDE R18, R13, 0x4, R16 ;  /* 0x000000040d127825 */ /* 0x000fcc00078e0210 */
[----:B------:R-:W2:Y:S02]  /*1aa0*/  LDG.E R18, desc[UR4][R18.64] ;  /* 0x0000000412127981 */ /* 0x000ea4000c1e1900 */
[----:B--2---:R-:W-:-:S04]  /*1ab0*/  FSETP.GE.AND P0, PT, R28, R18, PT ;  /* 0x000000121c00720b */ /* 0x004fc80003f06000 */
[----:B------:R-:W-:-:S09]  /*1ac0*/  SEL R26, R24, R13, P0 ;  /* 0x0000000d181a7207 */ /* 0x000fd20000000000 */
.L_x_133:
[----:B------:R-:W-:Y:S05]  /*1ad0*/  BSYNC.RECONVERGENT B2 ;  /* 0x0000000000027941 */ /* 0x000fea0003800200 */
.L_x_132:
[----:B------:R-:W-:Y:S02]  /*1ae0*/  VIADD R14, R14, 0x1 ;  /* 0x000000010e0e7836 */ /* 0x000fe40000000000 */
[----:B------:R-:W-:Y:S01]  /*1af0*/  IMAD.MOV.U32 R13, RZ, RZ, R26 ;  /* 0x000000ffff0d7224 */ /* 0x000fe200078e001a */
[----:B------:R-:W-:Y:S06]  /*1b00*/  BRA `(.L_x_134) ;  /* 0x0000000000387947 */ /* 0x000fec0003800000 */
.L_x_131:
[----:B------:R-:W-:-:S04]  /*1b10*/  FSETP.GTU.AND P0, PT, R28, R23, PT ;  /* 0x000000171c00720b */ /* 0x000fc80003f0c000 */
        /* <DEDUP_REMOVED lines=8> */
[----:B--2---:R-:W-:-:S04]  /*1ba0*/  FSETP.GTU.AND P0, PT, R28, R18, PT ;  /* 0x000000121c00720b */ /* 0x004fc80003f0c000 */
[----:B------:R-:W-:-:S09]  /*1bb0*/  SEL R26, R24, R27, !P0 ;  /* 0x0000001b181a7207 */ /* 0x000fd20004000000 */
.L_x_136:
[----:B------:R-:W-:Y:S05]  /*1bc0*/  BSYNC.RECONVERGENT B2 ;  /* 0x0000000000027941 */ /* 0x000fea0003800200 */
.L_x_135:
[----:B------:R-:W-:Y:S02]  /*1bd0*/  VIADD R15, R15, 0x1 ;  /* 0x000000010f0f7836 */ /* 0x000fe40000000000 */
[----:B------:R-:W-:-:S07]  /*1be0*/  IMAD.MOV.U32 R27, RZ, RZ, R26 ;  /* 0x000000ffff1b7224 */ /* 0x000fce00078e001a */
.L_x_134:
[----:B------:R-:W-:Y:S05]  /*1bf0*/  BSYNC.RECONVERGENT B1 ;  /* 0x0000000000017941 */ /* 0x000fea0003800200 */
.L_x_130:
[----:B------:R-:W2:Y:S02]  /*1c00*/  LDG.E R28, desc[UR4][R20.64+0x4] ;  /* 0x00000404141c7981 */ /* 0x000ea4000c1e1900 */
[----:B--2---:R-:W-:-:S13]  /*1c10*/  FSETP.NAN.AND P0, PT, |R28|, |R28|, PT ;  /* 0x4000001c1c00720b */ /* 0x004fda0003f08200 */
[----:B------:R-:W-:Y:S05]  /*1c20*/  @P0 BRA `(.L_x_137) ;  /* 0x0000000000780947 */ /* 0x000fea0003800000 */
[----:B------:R-:W-:Y:S01]  /*1c30*/  FSETP.GTU.AND P0, PT, R28, R11, PT ;  /* 0x0000000b1c00720b */ /* 0x000fe20003f0c000 */
[----:B------:R-:W-:Y:S01]  /*1c40*/  BSSY.RECONVERGENT B1, `(.L_x_137) ;  /* 0x000001c000017945 */ /* 0x000fe20003800200 */
[----:B------:R-:W-:Y:S01]  /*1c50*/  FSETP.LE.AND P1, PT, R22, R28, PT ;  /* 0x0000001c1600720b */ /* 0x000fe20003f23000 */
[----:B------:R-:W-:-:S12]  /*1c60*/  VIADD R26, R24, 0x1 ;  /* 0x00000001181a7836 */ /* 0x000fd80000000000 */
[----:B------:R-:W-:Y:S05]  /*1c70*/  @!P0 BRA P1, `(.L_x_138) ;  /* 0x0000000000388947 */ /* 0x000fea0000800000 */
[----:B------:R-:W-:-:S04]  /*1c80*/  FSETP.GTU.AND P0, PT, R28, R23, PT ;  /* 0x000000171c00720b */ /* 0x000fc80003f0c000 */
[----:B------:R-:W-:-:S13]  /*1c90*/  FSETP.GTU.OR P0, PT, R11, R28, P0 ;  /* 0x0000001c0b00720b */ /* 0x000fda000070c400 */
[----:B------:R-:W-:Y:S05]  /*1ca0*/  @P0 BRA `(.L_x_139) ;  /* 0x0000000000540947 */ /* 0x000fea0003800000 */
[----:B------:R-:W-:Y:S01]  /*1cb0*/  ISETP.NE.AND P0, PT, R27, -0x1, PT ;  /* 0xffffffff1b00780c */ /* 0x000fe20003f05270 */
[----:B------:R-:W-:-:S12]  /*1cc0*/  BSSY.RECONVERGENT B2, `(.L_x_140) ;  /* 0x0000006000027945 */ /* 0x000fd80003800200 */
[----:B------:R-:W-:Y:S05]  /*1cd0*/  @!P0 BRA `(.L_x_141) ;  /* 0x0000000000108947 */ /* 0x000fea0003800000 */
[----:B------:R-:W-:-:S06]  /*1ce0*/  IMAD.WIDE R18, R27, 0x4, R16 ;  /* 0x000000041b127825 */ /* 0x000fcc00078e0210 */
[----:B------:R-:W2:Y:S02]  /*1cf0*/  LDG.E R19, desc[UR4][R18.64] ;  /* 0x0000000412137981 */ /* 0x000ea4000c1e1900 */
[----:B--2---:R-:W-:-:S04]  /*1d00*/  FSETP.GTU.AND P0, PT, R28, R19, PT ;  /* 0x000000131c00720b */ /* 0x004fc80003f0c000 */
[----:B------:R-:W-:-:S09]  /*1d10*/  SEL R26, R26, R27, !P0 ;  /* 0x0000001b1a1a7207 */ /* 0x000fd20004000000 */
.L_x_141:
[----:B------:R-:W-:Y:S05]  /*1d20*/  BSYNC.RECONVERGENT B2 ;  /* 0x0000000000027941 */ /* 0x000fea0003800200 */
.L_x_140:
[----:B------:R-:W-:Y:S02]  /*1d30*/  VIADD R15, R15, 0x1 ;  /* 0x000000010f0f7836 */ /* 0x000fe40000000000 */
[----:B------:R-:W-:Y:S01]  /*1d40*/  IMAD.MOV.U32 R27, RZ, RZ, R26 ;  /* 0x000000ffff1b7224 */ /* 0x000fe200078e001a */
[----:B------:R-:W-:Y:S06]  /*1d50*/  BRA `(.L_x_139) ;  /* 0x0000000000287947 */ /* 0x000fec0003800000 */
.L_x_138:
[----:B------:R-:W-:Y:S01]  /*1d60*/  ISETP.NE.AND P0, PT, R13, -0x1, PT ;  /* 0xffffffff0d00780c */ /* 0x000fe20003f05270 */
[----:B------:R-:W-:-:S12]  /*1d70*/  BSSY.RECONVERGENT B2, `(.L_x_142) ;  /* 0x0000006000027945 */ /* 0x000fd80003800200 */
[----:B------:R-:W-:Y:S05]  /*1d80*/  @!P0 BRA `(.L_x_143) ;  /* 0x0000000000108947 */ /* 0x000fea0003800000 */
[----:B------:R-:W-:-:S06]  /*1d90*/  IMAD.WIDE R18, R13, 0x4, R16 ;  /* 0x000000040d127825 */ /* 0x000fcc00078e0210 */
[----:B------:R-:W2:Y:S02]  /*1da0*/  LDG.E R19, desc[UR4][R18.64] ;  /* 0x0000000412137981 */ /* 0x000ea4000c1e1900 */
[----:B--2---:R-:W-:-:S04]  /*1db0*/  FSETP.GE.AND P0, PT, R28, R19, PT ;  /* 0x000000131c00720b */ /* 0x004fc80003f06000 */
[----:B------:R-:W-:-:S09]  /*1dc0*/  SEL R26, R26, R13, P0 ;  /* 0x0000000d1a1a7207 */ /* 0x000fd20000000000 */
.L_x_143:
[----:B------:R-:W-:Y:S05]  /*1dd0*/  BSYNC.RECONVERGENT B2 ;  /* 0x0000000000027941 */ /* 0x000fea0003800200 */
.L_x_142:
[----:B------:R-:W-:Y:S02]  /*1de0*/  VIADD R14, R14, 0x1 ;  /* 0x000000010e0e7836 */ /* 0x000fe40000000000 */
[----:B------:R-:W-:-:S07]  /*1df0*/  IMAD.MOV.U32 R13, RZ, RZ, R26 ;  /* 0x000000ffff0d7224 */ /* 0x000fce00078e001a */
.L_x_139:
[----:B------:R-:W-:Y:S05]  /*1e00*/  BSYNC.RECONVERGENT B1 ;  /* 0x0000000000017941 */ /* 0x000fea0003800200 */
.L_x_137:
        /* <DEDUP_REMOVED lines=18> */
.L_x_148:
[----:B------:R-:W-:Y:S05]  /*1f30*/  BSYNC.RECONVERGENT B2 ;  /* 0x0000000000027941 */ /* 0x000fea0003800200 */
.L_x_147:
[----:B------:R-:W-:Y:S02]  /*1f40*/  VIADD R15, R15, 0x1 ;  /* 0x000000010f0f7836 */ /* 0x000fe40000000000 */
[----:B------:R-:W-:Y:S01]  /*1f50*/  IMAD.MOV.U32 R27, RZ, RZ, R26 ;  /* 0x000000ffff1b7224 */ /* 0x000fe200078e001a */
[----:B------:R-:W-:Y:S06]  /*1f60*/  BRA `(.L_x_146) ;  /* 0x0000000000287947 */ /* 0x000fec0003800000 */
.L_x_145:
[----:B------:R-:W-:Y:S01]  /*1f70*/  ISETP.NE.AND P0, PT, R13, -0x1, PT ;  /* 0xffffffff0d00780c */ /* 0x000fe20003f05270 */
[----:B------:R-:W-:-:S12]  /*1f80*/  BSSY.RECONVERGENT B2, `(.L_x_149) ;  /* 0x0000006000027945 */ /* 0x000fd80003800200 */
[----:B------:R-:W-:Y:S05]  /*1f90*/  @!P0 BRA `(.L_x_150) ;  /* 0x0000000000108947 */ /* 0x000fea0003800000 */
[----:B------:R-:W-:-:S06]  /*1fa0*/  IMAD.WIDE R18, R13, 0x4, R16 ;  /* 0x000000040d127825 */ /* 0x000fcc00078e0210 */
[----:B------:R-:W2:Y:S02]  /*1fb0*/  LDG.E R19, desc[UR4][R18.64] ;  /* 0x0000000412137981 */ /* 0x000ea4000c1e1900 */
[----:B--2---:R-:W-:-:S04]  /*1fc0*/  FSETP.GE.AND P0, PT, R28, R19, PT ;  /* 0x000000131c00720b */ /* 0x004fc80003f06000 */
[----:B------:R-:W-:-:S09]  /*1fd0*/  SEL R26, R26, R13, P0 ;  /* 0x0000000d1a1a7207 */ /* 0x000fd20000000000 */
.L_x_150:
[----:B------:R-:W-:Y:S05]  /*1fe0*/  BSYNC.RECONVERGENT B2 ;  /* 0x0000000000027941 */ /* 0x000fea0003800200 */
.L_x_149:
[----:B------:R-:W-:Y:S02]  /*1ff0*/  VIADD R14, R14, 0x1 ;  /* 0x000000010e0e7836 */ /* 0x000fe40000000000 */
[----:B------:R-:W-:-:S07]  /*2000*/  IMAD.MOV.U32 R13, RZ, RZ, R26 ;  /* 0x000000ffff0d7224 */ /* 0x000fce00078e001a */
.L_x_146:
[----:B------:R-:W-:Y:S05]  /*2010*/  BSYNC.RECONVERGENT B1 ;  /* 0x0000000000017941 */ /* 0x000fea0003800200 */
.L_x_144:
        /* <DEDUP_REMOVED lines=18> */
.L_x_155:
[----:B------:R-:W-:Y:S05]  /*2140*/  BSYNC.RECONVERGENT B2 ;  /* 0x0000000000027941 */ /* 0x000fea0003800200 */
.L_x_154:
[----:B------:R-:W-:Y:S02]  /*2150*/  VIADD R15, R15, 0x1 ;  /* 0x000000010f0f7836 */ /* 0x000fe40000000000 */
[----:B------:R-:W-:Y:S01]  /*2160*/  IMAD.MOV.U32 R27, RZ, RZ, R20 ;  /* 0x000000ffff1b7224 */ /* 0x000fe200078e0014 */
[----:B------:R-:W-:Y:S06]  /*2170*/  BRA `(.L_x_153) ;  /* 0x0000000000287947 */ /* 0x000fec0003800000 */
.L_x_152:
[----:B------:R-:W-:Y:S01]  /*2180*/  ISETP.NE.AND P0, PT, R13, -0x1, PT ;  /* 0xffffffff0d00780c */ /* 0x000fe20003f05270 */
[----:B------:R-:W-:-:S12]  /*2190*/  BSSY.RECONVERGENT B2, `(.L_x_156) ;  /* 0x0000006000027945 */ /* 0x000fd80003800200 */
[----:B------:R-:W-:Y:S05]  /*21a0*/  @!P0 BRA `(.L_x_157) ;  /* 0x0000000000108947 */ /* 0x000fea0003800000 */
[----:B------:R-:W-:-:S06]  /*21b0*/  IMAD.WIDE R18, R13, 0x4, R16 ;  /* 0x000000040d127825 */ /* 0x000fcc00078e0210 */
[----:B------:R-:W2:Y:S02]  /*21c0*/  LDG.E R19, desc[UR4][R18.64] ;  /* 0x0000000412137981 */ /* 0x000ea4000c1e1900 */
[----:B--2---:R-:W-:-:S04]  /*21d0*/  FSETP.GE.AND P0, PT, R26, R19, PT ;  /* 0x000000131a00720b */ /* 0x004fc80003f06000 */
[----:B------:R-:W-:-:S09]  /*21e0*/  SEL R20, R20, R13, P0 ;  /* 0x0000000d14147207 */ /* 0x000fd20000000000 */
.L_x_157:
[----:B------:R-:W-:Y:S05]  /*21f0*/  BSYNC.RECONVERGENT B2 ;  /* 0x0000000000027941 */ /* 0x000fea0003800200 */
.L_x_156:
[----:B------:R-:W-:Y:S02]  /*2200*/  VIADD R14, R14, 0x1 ;  /* 0x000000010e0e7836 */ /* 0x000fe40000000000 */
[----:B------:R-:W-:-:S07]  /*2210*/  IMAD.MOV.U32 R13, RZ, RZ, R20 ;  /* 0x000000ffff0d7224 */ /* 0x000fce00078e0014 */
.L_x_153:
[----:B------:R-:W-:Y:S05]  /*2220*/  BSYNC.RECONVERGENT B1 ;  /* 0x0000000000017941 */ /* 0x000fea0003800200 */
.L_x_151:
[----:B------:R-:W-:-:S05]  /*2230*/  VIADD R24, R24, 0x4 ;  /* 0x0000000418187836 */ /* 0x000fca0000000000 */
[----:B------:R-:W-:-:S13]  /*2240*/  ISETP.NE.AND P0, PT, R24, R25, PT ;  /* 0x000000191800720c */ /* 0x000fda0003f05270 */
[----:B------:R-:W-:Y:S05]  /*2250*/  @P0 BRA `(.L_x_158) ;  /* 0xfffffff400dc0947 */ /* 0x000fea000383ffff */
.L_x_129:
[----:B------:R-:W-:-:S04]  /*2260*/  LOP3.LUT R23, R0, 0x3, RZ, 0xc0, !PT ;  /* 0x0000000300177812 */ /* 0x000fc800078ec0ff */
[----:B------:R-:W-:-:S13]  /*2270*/  ISETP.NE.AND P0, PT, R23, RZ, PT ;  /* 0x000000ff1700720c */ /* 0x000fda0003f05270 */
[----:B------:R-:W-:Y:S05]  /*2280*/  @!P0 BRA `(.L_x_128) ;  /* 0x0000000400b48947 */ /* 0x000fea0003800000 */
[----:B------:R-:W-:-:S05]  /*2290*/  IMAD.WIDE.U32 R20, R25, 0x4, R16 ;  /* 0x0000000419147825 */ /* 0x000fca00078e0010 */
[----:B------:R-:W2:Y:S02]  /*22a0*/  LDG.E R24, desc[UR4][R20.64] ;  /* 0x0000000414187981 */ /* 0x000ea4000c1e1900 */
[----:B--2---:R-:W-:-:S13]  /*22b0*/  FSETP.NAN.AND P0, PT, |R24|, |R24|, PT ;  /* 0x400000181800720b */ /* 0x004fda0003f08200 */
[----:B------:R-:W-:Y:S05]  /*22c0*/  @P0 BRA `(.L_x_159) ;  /* 0x0000000000840947 */ /* 0x000fea0003800000 */
[----:B------:R-:W-:Y:S01]  /*22d0*/  FFMA R19, R6, -1.5, R11 ;  /* 0xbfc0000006137823 */ /* 0x000fe2000000000b */
[----:B------:R-:W-:Y:S01]  /*22e0*/  FSETP.GTU.AND P0, PT, R24, R11, PT ;  /* 0x0000000b1800720b */ /* 0x000fe20003f0c000 */
[----:B------:R-:W-:Y:S03]  /*22f0*/  BSSY.RECONVERGENT B1, `(.L_x_159) ;  /* 0x000001e000017945 */ /* 0x000fe60003800200 */
[----:B------:R-:W-:-:S13]  /*2300*/  FSETP.LE.AND P1, PT, R19, R24, PT ;  /* 0x000000181300720b */ /* 0x000fda0003f23000 */
[----:B------:R-:W-:Y:S05]  /*2310*/  @!P0 BRA P1, `(.L_x_160) ;  /* 0x0000000000408947 */ /* 0x000fea0000800000 */
[----:B------:R-:W-:-:S05]  /*2320*/  FFMA R19, R6, 1.5, R11 ;  /* 0x3fc0000006137823 */ /* 0x000fca000000000b */
        /* <DEDUP_REMOVED lines=11> */
.L_x_163:
[----:B------:R-:W-:Y:S05]  /*23e0*/  BSYNC.RECONVERGENT B2 ;  /* 0x0000000000027941 */ /* 0x000fea0003800200 */
.L_x_162:
[----:B------:R-:W-:Y:S02]  /*23f0*/  VIADD R15, R15, 0x1 ;  /* 0x000000010f0f7836 */ /* 0x000fe40000000000 */
[----:B------:R-:W-:Y:S01]  /*2400*/  IMAD.MOV.U32 R27, RZ, RZ, R22 ;  /* 0x000000ffff1b7224 */ /* 0x000fe200078e0016 */
[----:B------:R-:W-:Y:S06]  /*2410*/  BRA `(.L_x_161) ;  /* 0x00000000002c7947 */ /* 0x000fec0003800000 */
.L_x_160:
        /* <DEDUP_REMOVED lines=8> */
.L_x_165:
[----:B------:R-:W-:Y:S05]  /*24a0*/  BSYNC.RECONVERGENT B2 ;  /* 0x0000000000027941 */ /* 0x000fea0003800200 */
.L_x_164:
[----:B------:R-:W-:Y:S02]  /*24b0*/  VIADD R14, R14, 0x1 ;  /* 0x000000010e0e7836 */ /* 0x000fe40000000000 */
[----:B------:R-:W-:-:S07]  /*24c0*/  IMAD.MOV.U32 R13, RZ, RZ, R22 ;  /* 0x000000ffff0d7224 */ /* 0x000fce00078e0016 */
.L_x_161:
[----:B------:R-:W-:Y:S05]  /*24d0*/  BSYNC.RECONVERGENT B1 ;  /* 0x0000000000017941 */ /* 0x000fea0003800200 */
.L_x_159:
[----:B------:R-:W-:-:S13]  /*24e0*/  ISETP.NE.AND P0, PT, R23, 0x1, PT ;  /* 0x000000011700780c */ /* 0x000fda0003f05270 */
[----:B------:R-:W-:Y:S05]  /*24f0*/  @!P0 BRA `(.L_x_128) ;  /* 0x0000000400188947 */ /* 0x000fea0003800000 */
[----:B------:R-:W2:Y:S02]  /*2500*/  LDG.E R24, desc[UR4][R20.64+0x4] ;  /* 0x0000040414187981 */ /* 0x000ea4000c1e1900 */
[----:B--2---:R-:W-:-:S13]  /*2510*/  FSETP.NAN.AND P0, PT, |R24|, |R24|, PT ;  /* 0x400000181800720b */ /* 0x004fda0003f08200 */
[----:B------:R-:W-:Y:S05]  /*2520*/  @P0 BRA `(.L_x_166) ;  /* 0x0000000000800947 */ /* 0x000fea0003800000 */
[----:B------:R-:W-:Y:S01]  /*2530*/  FFMA R19, R6, -1.5, R11 ;  /* 0xbfc0000006137823 */ /* 0x000fe2000000000b */
[----:B------:R-:W-:Y:S01]  /*2540*/  FSETP.GTU.AND P0, PT, R24, R11, PT ;  /* 0x0000000b1800720b */ /* 0x000fe20003f0c000 */
[----:B------:R-:W-:Y:S01]  /*2550*/  BSSY.RECONVERGENT B1, `(.L_x_166) ;  /* 0x000001d000017945 */ /* 0x000fe20003800200 */
[----:B------:R-:W-:Y:S02]  /*2560*/  VIADD R22, R25, 0x1 ;  /* 0x0000000119167836 */ /* 0x000fe40000000000 */
[----:B------:R-:W-:-:S13]  /*2570*/  FSETP.LE.AND P1, PT, R19, R24, PT ;  /* 0x000000181300720b */ /* 0x000fda0003f23000 */
[----:B------:R-:W-:Y:S05]  /*2580*/  @!P0 BRA P1, `(.L_x_167) ;  /* 0x00000000003c8947 */ /* 0x000fea0000800000 */
[----:B------:R-:W-:-:S05]  /*2590*/  FFMA R19, R6, 1.5, R11 ;  /* 0x3fc0000006137823 */ /* 0x000fca000000000b */
        /* <DEDUP_REMOVED lines=10> */
.L_x_170:
[----:B------:R-:W-:Y:S05]  /*2640*/  BSYNC.RECONVERGENT B2 ;  /* 0x0000000000027941 */ /* 0x000fea0003800200 */
.L_x_169:
[----:B------:R-:W-:Y:S02]  /*2650*/  VIADD R15, R15, 0x1 ;  /* 0x000000010f0f7836 */ /* 0x000fe40000000000 */
[----:B------:R-:W-:Y:S01]  /*2660*/  IMAD.MOV.U32 R27, RZ, RZ, R22 ;  /* 0x000000ffff1b7224 */ /* 0x000fe200078e0016 */
[----:B------:R-:W-:Y:S06]  /*2670*/  BRA `(.L_x_168) ;  /* 0x0000000000287947 */ /* 0x000fec0003800000 */
.L_x_167:
[----:B------:R-:W-:Y:S01]  /*2680*/  ISETP.NE.AND P0, PT, R13, -0x1, PT ;  /* 0xffffffff0d00780c */ /* 0x000fe20003f05270 */
[----:B------:R-:W-:-:S12]  /*2690*/  BSSY.RECONVERGENT B2, `(.L_x_171) ;  /* 0x0000006000027945 */ /* 0x000fd80003800200 */
[----:B------:R-:W-:Y:S05]  /*26a0*/  @!P0 BRA `(.L_x_172) ;  /* 0x0000000000108947 */ /* 0x000fea0003800000 */
[----:B------:R-:W-:-:S06]  /*26b0*/  IMAD.WIDE R18, R13, 0x4, R16 ;  /* 0x000000040d127825 */ /* 0x000fcc00078e0210 */
[----:B------:R-:W2:Y:S02]  /*26c0*/  LDG.E R19, desc[UR4][R18.64] ;  /* 0x0000000412137981 */ /* 0x000ea4000c1e1900 */
[----:B--2---:R-:W-:-:S04]  /*26d0*/  FSETP.GE.AND P0, PT, R24, R19, PT ;  /* 0x000000131800720b */ /* 0x004fc80003f06000 */
[----:B------:R-:W-:-:S09]  /*26e0*/  SEL R22, R22, R13, P0 ;  /* 0x0000000d16167207 */ /* 0x000fd20000000000 */
.L_x_172:
[----:B------:R-:W-:Y:S05]  /*26f0*/  BSYNC.RECONVERGENT B2 ;  /* 0x0000000000027941 */ /* 0x000fea0003800200 */
.L_x_171:
[----:B------:R-:W-:Y:S02]  /*2700*/  VIADD R14, R14, 0x1 ;  /* 0x000000010e0e7836 */ /* 0x000fe40000000000 */
[----:B------:R-:W-:-:S07]  /*2710*/  IMAD.MOV.U32 R13, RZ, RZ, R22 ;  /* 0x000000ffff0d7224 */ /* 0x000fce00078e0016 */
.L_x_168:
[----:B------:R-:W-:Y:S05]  /*2720*/  BSYNC.RECONVERGENT B1 ;  /* 0x0000000000017941 */ /* 0x000fea0003800200 */
.L_x_166:
[----:B------:R-:W-:-:S13]  /*2730*/  ISETP.NE.AND P0, PT, R23, 0x2, PT ;  /* 0x000000021700780c */ /* 0x000fda0003f05270 */
[----:B------:R-:W-:Y:S05]  /*2740*/  @!P0 BRA `(.L_x_128) ;  /* 0x0000000000848947 */ /* 0x000fea0003800000 */
[----:B------:R-:W2:Y:S02]  /*2750*/  LDG.E R22, desc[UR4][R20.64+0x8] ;  /* 0x0000080414167981 */ /* 0x000ea4000c1e1900 */
[----:B--2---:R-:W-:-:S13]  /*2760*/  FSETP.NAN.AND P0, PT, |R22|, |R22|, PT ;  /* 0x400000161600720b */ /* 0x004fda0003f08200 */
[----:B------:R-:W-:Y:S05]  /*2770*/  @P0 BRA `(.L_x_128) ;  /* 0x0000000000780947 */ /* 0x000fea0003800000 */
[----:B------:R-:W-:Y:S01]  /*2780*/  FFMA R19, R6, -1.5, R11 ;  /* 0xbfc0000006137823 */ /* 0x000fe2000000000b */
[----:B------:R-:W-:Y:S01]  /*2790*/  FSETP.GTU.AND P0, PT, R22, R11, PT ;  /* 0x0000000b1600720b */ /* 0x000fe20003f0c000 */
[----:B------:R-:W-:-:S03]  /*27a0*/  VIADD R20, R25, 0x2 ;  /* 0x0000000219147836 */ /* 0x000fc60000000000 */
        /* <DEDUP_REMOVED lines=13> */
.L_x_175:
[----:B------:R-:W-:Y:S05]  /*2880*/  BSYNC.RECONVERGENT B1 ;  /* 0x0000000000017941 */ /* 0x000fea0003800200 */
.L_x_174:
[----:B------:R-:W-:Y:S02]  /*2890*/  VIADD R15, R15, 0x1 ;  /* 0x000000010f0f7836 */ /* 0x000fe40000000000 */
[----:B------:R-:W-:Y:S01]  /*28a0*/  IMAD.MOV.U32 R27, RZ, RZ, R20 ;  /* 0x000000ffff1b7224 */ /* 0x000fe200078e0014 */
[----:B------:R-:W-:Y:S06]  /*28b0*/  BRA `(.L_x_128) ;  /* 0x0000000000287947 */ /* 0x000fec0003800000 */
.L_x_173:
[----:B------:R-:W-:Y:S01]  /*28c0*/  ISETP.NE.AND P0, PT, R13, -0x1, PT ;  /* 0xffffffff0d00780c */ /* 0x000fe20003f05270 */
[----:B------:R-:W-:-:S12]  /*28d0*/  BSSY.RECONVERGENT B1, `(.L_x_176) ;  /* 0x0000006000017945 */ /* 0x000fd80003800200 */
[----:B------:R-:W-:Y:S05]  /*28e0*/  @!P0 BRA `(.L_x_177) ;  /* 0x0000000000108947 */ /* 0x000fea0003800000 */
[----:B------:R-:W-:-:S06]  /*28f0*/  IMAD.WIDE R18, R13, 0x4, R16 ;  /* 0x000000040d127825 */ /* 0x000fcc00078e0210 */
[----:B------:R-:W2:Y:S02]  /*2900*/  LDG.E R19, desc[UR4][R18.64] ;  /* 0x0000000412137981 */ /* 0x000ea4000c1e1900 */
[----:B--2---:R-:W-:-:S04]  /*2910*/  FSETP.GE.AND P0, PT, R22, R19, PT ;  /* 0x000000131600720b */ /* 0x004fc80003f06000 */
[----:B------:R-:W-:-:S09]  /*2920*/  SEL R20, R20, R13, P0 ;  /* 0x0000000d14147207 */ /* 0x000fd20000000000 */
.L_x_177:
[----:B------:R-:W-:Y:S05]  /*2930*/  BSYNC.RECONVERGENT B1 ;  /* 0x0000000000017941 */ /* 0x000fea0003800200 */
.L_x_176:
[----:B------:R-:W-:Y:S02]  /*2940*/  VIADD R14, R14, 0x1 ;  /* 0x000000010e0e7836 */ /* 0x000fe40000000000 */
[----:B------:R-:W-:-:S07]  /*2950*/  IMAD.MOV.U32 R13, RZ, RZ, R20 ;  /* 0x000000ffff0d7224 */ /* 0x000fce00078e0014 */
.L_x_128:
[----:B------:R-:W-:Y:S05]  /*2960*/  BSYNC.RECONVERGENT B0 ;  /* 0x0000000000007941 */ /* 0x000fea0003800200 */
.L_x_127:
[----:B------:R-:W-:Y:S01]  /*2970*/  LOP3.LUT P0, RZ, R15, R14, RZ, 0xfc, !PT ;  /* 0x0000000e0fff7212 */ /* 0x000fe2000780fcff */
[----:B------:R-:W-:-:S12]  /*2980*/  IMAD.MOV.U32 R20, RZ, RZ, R12 ;  /* 0x000000ffff147224 */ /* 0x000fd800078e000c */
[----:B------:R-:W-:Y:S05]  /*2990*/  @!P0 BRA `(.L_x_73) ;  /* 0x0000001000548947 */ /* 0x000fea0003800000 */
[----:B------:R-:W0:Y:S01]  /*29a0*/  LDC.64 R18, c[0x0][0x3c8] ;  /* 0x0000f200ff127b82 */ /* 0x000e220000000a00 */
[----:B------:R-:W-:Y:S02]  /*29b0*/  ISETP.NE.AND P0, PT, R13, -0x1, PT ;  /* 0xffffffff0d00780c */ /* 0x000fe40003f05270 */
[C---:B------:R-:W-:Y:S02]  /*29c0*/  ISETP.NE.AND P1, PT, R27.reuse, -0x1, PT ;  /* 0xffffffff1b00780c */ /* 0x040fe40003f25270 */
[----:B------:R-:W-:-:S05]  /*29d0*/  SEL R25, R27, R13, !P0 ;  /* 0x0000000d1b197207 */ /* 0x000fca0004000000 */
[----:B------:R-:W-:-:S04]  /*29e0*/  IMAD.IADD R21, R8, 0x1, R25 ;  /* 0x0000000108157824 */ /* 0x000fc800078e0219 */
[----:B------:R-:W-:-:S05]  /*29f0*/  @P0 SEL R27, R13, R27, !P1 ;  /* 0x0000001b0d1b0207 */ /* 0x000fca0004800000 */
[----:B------:R-:W-:-:S04]  /*2a00*/  IMAD.IADD R23, R8, 0x1, R27 ;  /* 0x0000000108177824 */ /* 0x000fc800078e021b */
[----:B0-----:R-:W-:-:S04]  /*2a10*/  IMAD.WIDE R22, R23, 0x4, R18 ;  /* 0x0000000417167825 */ /* 0x001fc800078e0212 */
[----:B------:R-:W-:Y:S02]  /*2a20*/  IMAD.WIDE R20, R21, 0x4, R18 ;  /* 0x0000000415147825 */ /* 0x000fe400078e0212 */
[----:B------:R0:W5:Y:S04]  /*2a30*/  LDG.E R23, desc[UR4][R22.64] ;  /* 0x0000000416177981 */ /* 0x000168000c1e1900 */
[----:B------:R0:W5:Y:S01]  /*2a40*/  LDG.E R18, desc[UR4][R20.64] ;  /* 0x0000000414127981 */ /* 0x000162000c1e1900 */
[----:B------:R-:W-:-:S04]  /*2a50*/  ISETP.NE.AND P1, PT, R14, RZ, PT ;  /* 0x000000ff0e00720c */ /* 0x000fc80003f25270 */
[----:B------:R-:W-:Y:S01]  /*2a60*/  ISETP.EQ.OR P0, PT, R15, RZ, !P1 ;  /* 0x000000ff0f00720c */ /* 0x000fe20004f02670 */
[----:B------:R-:W-:-:S12]  /*2a70*/  BSSY.RECONVERGENT B0, `(.L_x_178) ;  /* 0x000001d000007945 */ /* 0x000fd80003800200 */
[----:B0-----:R-:W-:Y:S05]  /*2a80*/  @P0 BRA `(.L_x_179) ;  /* 0x0000000000680947 */ /* 0x001fea0003800000 */
[----:B------:R-:W-:-:S04]  /*2a90*/  IMAD.WIDE R20, R25, 0x4, R16 ;  /* 0x0000000419147825 */ /* 0x000fc800078e0210 */
[----:B------:R-:W-:Y:S02]  /*2aa0*/  IMAD.WIDE R14, R27, 0x4, R16 ;  /* 0x000000041b0e7825 */ /* 0x000fe400078e0210 */
[----:B------:R-:W2:Y:S04]  /*2ab0*/  LDG.E R20, desc[UR4][R20.64] ;  /* 0x0000000414147981 */ /* 0x000ea8000c1e1900 */
[----:B------:R-:W2:Y:S02]  /*2ac0*/  LDG.E R14, desc[UR4][R14.64] ;  /* 0x000000040e0e7981 */ /* 0x000ea4000c1e1900 */
[----:B--2---:R-:W-:-:S05]  /*2ad0*/  FADD R22, -R20, R14 ;  /* 0x0000000e14167221 */ /* 0x004fca0000000100 */
[----:B------:R-:W-:-:S13]  /*2ae0*/  FSETP.NEU.AND P0, PT, R22, RZ, PT ;  /* 0x000000ff1600720b */ /* 0x000fda0003f0d000 */
[----:B------:R-:W-:Y:S05]  /*2af0*/  @!P0 BRA `(.L_x_180) ;  /* 0x0000000000508947 */ /* 0x000fea0003800000 */
[----:B------:R-:W0:Y:S01]  /*2b00*/  MUFU.RCP R15, R22 ;  /* 0x00000016000f7308 */ /* 0x000e220000001000 */
[----:B-----5:R-:W-:Y:S01]  /*2b10*/  FADD R13, R23, -R18 ;  /* 0x80000012170d7221 */ /* 0x020fe20000000000 */
[----:B------:R-:W-:Y:S01]  /*2b20*/  FADD R14, R11, -R20 ;  /* 0x800000140b0e7221 */ /* 0x000fe20000000000 */
[----:B------:R-:W-:Y:S03]  /*2b30*/  BSSY.RECONVERGENT B1, `(.L_x_181) ;  /* 0x000000d000017945 */ /* 0x000fe60003800200 */
        /* <DEDUP_REMOVED lines=8> */
[----:B------:R-:W-:Y:S01]  /*2bc0*/  IMAD.MOV.U32 R14, RZ, RZ, R22 ;  /* 0x000000ffff0e7224 */ /* 0x000fe200078e0016 */
[----:B------:R-:W-:-:S07]  /*2bd0*/  MOV R20, 0x2bf0 ;  /* 0x00002bf000147802 */ /* 0x000fce0000000f00 */
[----:B------:R-:W-:Y:S05]  /*2be0*/  CALL.REL.NOINC `($__internal_4_$__cuda_sm3x_div_rn_noftz_f32_slowpath) ;  /* 0x00000014004c7944 */ /* 0x000fea0003c00000 */
[----:B------:R-:W-:-:S07]  /*2bf0*/  IMAD.MOV.U32 R15, RZ, RZ, R13 ;  /* 0x000000ffff0f7224 */ /* 0x000fce00078e000d */
.L_x_182:
[----:B------:R-:W-:Y:S05]  /*2c00*/  BSYNC.RECONVERGENT B1 ;  /* 0x0000000000017941 */ /* 0x000fea0003800200 */
.L_x_181:
[----:B------:R-:W-:Y:S01]  /*2c10*/  FADD R18, R18, R15 ;  /* 0x0000000f12127221 */ /* 0x000fe20000000000 */
[----:B------:R-:W-:Y:S06]  /*2c20*/  BRA `(.L_x_180) ;  /* 0x0000000000047947 */ /* 0x000fec0003800000 */
.L_x_179:
[----:B-----5:R-:W-:-:S07]  /*2c30*/  FSEL R18, R23, R18, !P1 ;  /* 0x0000001217127208 */ /* 0x020fce0004800000 */
.L_x_180:
[----:B------:R-:W-:Y:S05]  /*2c40*/  BSYNC.RECONVERGENT B0 ;  /* 0x0000000000007941 */ /* 0x000fea0003800200 */
.L_x_178:
[----:B-----5:R-:W0:Y:S01]  /*2c50*/  F2F.F64.F32 R14, R18 ;  /* 0x00000012000e7310 */ /* 0x020e220000201800 */
[----:B------:R-:W1:Y:S01]  /*2c60*/  LDC.64 R20, c[0x0][0x3d8] ;  /* 0x0000f600ff147b82 */ /* 0x000e620000000a00 */
[----:B0-----:R-:W-:-:S10]  /*2c70*/  DADD R14, R14, 0.5 ;  /* 0x3fe000000e0e7429 */ /* 0x001fd40000000000 */
[----:B------:R-:W0:Y:S02]  /*2c80*/  F2I.F64.TRUNC R15, R14 ;  /* 0x0000000e000f7311 */ /* 0x000e24000030d100 */
[----:B0-----:R-:W-:-:S04]  /*2c90*/  IMAD.IADD R13, R8, 0x1, R15 ;  /* 0x00000001080d7824 */ /* 0x001fc800078e020f */
[----:B-1----:R-:W-:-:S06]  /*2ca0*/  IMAD.WIDE R20, R13, 0x2, R20 ;  /* 0x000000020d147825 */ /* 0x002fcc00078e0214 */
[----:B------:R-:W2:Y:S01]  /*2cb0*/  LDG.E.U16 R20, desc[UR4][R20.64] ;  /* 0x0000000414147981 */ /* 0x000ea2000c1e1500 */
[----:B------:R-:W-:Y:S01]  /*2cc0*/  ISETP.NE.AND P0, PT, R5, RZ, PT ;  /* 0x000000ff0500720c */ /* 0x000fe20003f05270 */
[----:B------:R-:W-:Y:S03]  /*2cd0*/  BSSY.RELIABLE B0, `(.L_x_183) ;  /* 0x000000c000007945 */ /* 0x000fe60003800100 */
[----:B--2---:R-:W-:-:S13]  /*2ce0*/  ISETP.NE.OR P1, PT, R20, RZ, !P0 ;  /* 0x000000ff1400720c */ /* 0x004fda0004725670 */
[----:B------:R-:W-:Y:S05]  /*2cf0*/  @P1 BRA `(.L_x_184) ;  /* 0x0000000000241947 */ /* 0x000fea0003800000 */
[----:B------:R-:W-:Y:S01]  /*2d00*/  I2FP.F32.S32 R25, R25 ;  /* 0x0000001900197245 */ /* 0x000fe20000201400 */
[----:B------:R-:W-:Y:S01]  /*2d10*/  IMAD.MOV.U32 R20, RZ, RZ, R12 ;  /* 0x000000ffff147224 */ /* 0x000fe200078e000c */
[----:B------:R-:W-:-:S03]  /*2d20*/  I2FP.F32.S32 R27, R27 ;  /* 0x0000001b001b7245 */ /* 0x000fc60000201400 */
[--C-:B------:R-:W-:Y:S02]  /*2d30*/  FADD R25, R25, -R18.reuse ;  /* 0x8000001219197221 */ /* 0x100fe40000000000 */
[----:B------:R-:W-:-:S05]  /*2d40*/  FADD R14, R27, -R18 ;  /* 0x800000121b0e7221 */ /* 0x000fca0000000000 */
[----:B------:R-:W-:-:S04]  /*2d50*/  FMNMX R25, |R25|, |R14|, !PT ;  /* 0x4000000e19197209 */ /* 0x000fc80007800200 */
[----:B------:R-:W-:-:S13]  /*2d60*/  FSETP.GT.AND P1, PT, R25, R2, PT ;  /* 0x000000021900720b */ /* 0x000fda0003f24000 */
[----:B------:R-:W-:Y:S05]  /*2d70*/  @P1 BREAK.RELIABLE B0 ;  /* 0x0000000000001942 */ /* 0x000fea0003800100 */
[----:B------:R-:W-:Y:S05]  /*2d80*/  @P1 BRA `(.L_x_73) ;  /* 0x0000000c00581947 */ /* 0x000fea0003800000 */
.L_x_184:
[----:B------:R-:W-:Y:S05]  /*2d90*/  BSYNC.RELIABLE B0 ;  /* 0x0000000000007941 */ /* 0x000fea0003800100 */
.L_x_183:
[----:B------:R-:W0:Y:S01]  /*2da0*/  LDC.64 R20, c[0x0][0x3d0] ;  /* 0x0000f400ff147b82 */ /* 0x000e220000000a00 */
[----:B------:R-:W-:-:S07]  /*2db0*/  IMAD.IADD R19, R8, 0x1, R7 ;  /* 0x0000000108137824 */ /* 0x000fce00078e0207 */
[----:B------:R-:W1:Y:S01]  /*2dc0*/  LDC.64 R12, c[0x0][0x3c0] ;  /* 0x0000f000ff0c7b82 */ /* 0x000e620000000a00 */
[----:B0-----:R-:W-:-:S06]  /*2dd0*/  IMAD.WIDE R20, R19, 0x2, R20 ;  /* 0x0000000213147825 */ /* 0x001fcc00078e0214 */
[----:B------:R-:W2:Y:S01]  /*2de0*/  LDG.E.U16 R20, desc[UR4][R20.64] ;  /* 0x0000000414147981 */ /* 0x000ea2000c1e1500 */
[----:B-1----:R-:W-:-:S05]  /*2df0*/  IMAD.WIDE R12, R19, 0x4, R12 ;  /* 0x00000004130c7825 */ /* 0x002fca00078e020c */
[----:B------:R0:W5:Y:S01]  /*2e00*/  LDG.E R19, desc[UR4][R12.64] ;  /* 0x000000040c137981 */ /* 0x000162000c1e1900 */
[----:B------:R-:W-:Y:S01]  /*2e10*/  BSSY.RELIABLE B0, `(.L_x_185) ;  /* 0x00000a7000007945 */ /* 0x000fe20003800100 */
[----:B--2---:R-:W-:-:S04]  /*2e20*/  ISETP.NE.OR P0, PT, R20, RZ, !P0 ;  /* 0x000000ff1400720c */ /* 0x004fc80004705670 */
[----:B------:R-:W-:-:S13]  /*2e30*/  ISETP.LT.OR P0, PT, R0, 0x1, P0 ;  /* 0x000000010000780c */ /* 0x000fda0000701670 */
[----:B0-----:R-:W-:Y:S05]  /*2e40*/  @P0 BRA `(.L_x_186) ;  /* 0x00000008008c0947 */ /* 0x001fea0003800000 */
[----:B------:R-:W0:Y:S01]  /*2e50*/  LDC.64 R12, c[0x0][0x398] ;  /* 0x0000e600ff0c7b82 */ /* 0x000e220000000a00 */
[----:B------:R-:W-:Y:S01]  /*2e60*/  ISETP.GE.U32.AND P0, PT, R0, 0x8, PT ;  /* 0x000000080000780c */ /* 0x000fe20003f06070 */
[C-C-:B------:R-:W-:Y:S01]  /*2e70*/  FFMA R14, R6.reuse, -1.5, R11.reuse ;  /* 0xbfc00000060e7823 */ /* 0x140fe2000000000b */
[--C-:B------:R-:W-:Y:S01]  /*2e80*/  FFMA R22, R6, 1.5, R11.reuse ;  /* 0x3fc0000006167823 */ /* 0x100fe2000000000b */
[----:B------:R-:W-:Y:S01]  /*2e90*/  PRMT R11, RZ, 0x7610, R11 ;  /* 0x00007610ff0b7816 */ /* 0x000fe2000000000b */
[----:B------:R-:W-:Y:S02]  /*2ea0*/  IMAD.MOV.U32 R23, RZ, RZ, RZ ;  /* 0x000000ffff177224 */ /* 0x000fe400078e00ff */
[----:B0-----:R-:W-:-:S07]  /*2eb0*/  IMAD.WIDE R12, R8, 0x4, R12 ;  /* 0x00000004080c7825 */ /* 0x001fce00078e020c */
[----:B------:R-:W-:Y:S05]  /*2ec0*/  @!P0 BRA `(.L_x_187) ;  /* 0x0000000400288947 */ /* 0x000fea0003800000 */
[----:B------:R-:W-:Y:S01]  /*2ed0*/  BSSY.RECONVERGENT B1, `(.L_x_187) ;  /* 0x0000049000017945 */ /* 0x000fe20003800200 */
[----:B------:R-:W-:Y:S01]  /*2ee0*/  PRMT R11, RZ, 0x7610, R11 ;  /* 0x00007610ff0b7816 */ /* 0x000fe2000000000b */
[----:B------:R-:W-:Y:S01]  /*2ef0*/  IMAD.MOV.U32 R24, RZ, RZ, RZ ;  /* 0x000000ffff187224 */ /* 0x000fe200078e00ff */
[----:B------:R-:W-:-:S07]  /*2f00*/  LOP3.LUT R23, R0, 0x7ffffff8, RZ, 0xc0, !PT ;  /* 0x7ffffff800177812 */ /* 0x000fce00078ec0ff */
.L_x_188:
[----:B------:R-:W-:-:S05]  /*2f10*/  IMAD.WIDE.U32 R20, R24, 0x4, R12 ;  /* 0x0000000418147825 */ /* 0x000fca00078e000c */
[----:B------:R-:W2:Y:S04]  /*2f20*/  LDG.E R35, desc[UR4][R20.64] ;  /* 0x0000000414237981 */ /* 0x000ea8000c1e1900 */
[----:B------:R-:W3:Y:S04]  /*2f30*/  LDG.E R37, desc[UR4][R20.64+0x4] ;  /* 0x0000040414257981 */ /* 0x000ee8000c1e1900 */
[----:B------:R-:W4:Y:S04]  /*2f40*/  LDG.E R28, desc[UR4][R20.64+0x8] ;  /* 0x00000804141c7981 */ /* 0x000f28000c1e1900 */
[----:B------:R-:W4:Y:S04]  /*2f50*/  LDG.E R33, desc[UR4][R20.64+0xc] ;  /* 0x00000c0414217981 */ /* 0x000f28000c1e1900 */
[----:B------:R-:W4:Y:S04]  /*2f60*/  LDG.E R29, desc[UR4][R20.64+0x10] ;  /* 0x00001004141d7981 */ /* 0x000f28000c1e1900 */
[----:B------:R-:W4:Y:S04]  /*2f70*/  LDG.E R27, desc[UR4][R20.64+0x14] ;  /* 0x00001404141b7981 */ /* 0x000f28000c1e1900 */
[----:B------:R-:W4:Y:S04]  /*2f80*/  LDG.E R25, desc[UR4][R20.64+0x18] ;  /* 0x0000180414197981 */ /* 0x000f28000c1e1900 */
[----:B------:R0:W4:Y:S01]  /*2f90*/  LDG.E R31, desc[UR4][R20.64+0x1c] ;  /* 0x00001c04141f7981 */ /* 0x000122000c1e1900 */
[----:B--2---:R-:W-:-:S04]  /*2fa0*/  FSETP.GTU.AND P0, PT, R35, R22, PT ;  /* 0x000000162300720b */ /* 0x004fc80003f0c000 */
[----:B------:R-:W-:Y:S02]  /*2fb0*/  FSETP.GTU.OR P0, PT, R14, R35, P0 ;  /* 0x000000230e00720b */ /* 0x000fe4000070c400 */
[-C--:B---3--:R-:W-:Y:S02]  /*2fc0*/  FSETP.GTU.AND P2, PT, R37, R22.reuse, PT ;  /* 0x000000162500720b */ /* 0x088fe40003f4c000 */
[----:B----4-:R-:W-:Y:S02]  /*2fd0*/  FSETP.GTU.AND P1, PT, R28, R22, PT ;  /* 0x000000161c00720b */ /* 0x010fe40003f2c000 */
[C---:B------:R-:W-:Y:S02]  /*2fe0*/  FSETP.GTU.OR P2, PT, R14.reuse, R37, P2 ;  /* 0x000000250e00720b */ /* 0x040fe4000174c400 */
[----:B------:R-:W-:-:S05]  /*2ff0*/  FSETP.GTU.OR P1, PT, R14, R28, P1 ;  /* 0x0000001c0e00720b */ /* 0x000fca0000f2c400 */
[----:B------:R-:W-:-:S05]  /*3000*/  @!P0 IMAD.IADD R26, R7, 0x1, -R24 ;  /* 0x00000001071a8824 */ /* 0x000fca00078e0a18 */
[----:B------:R-:W-:Y:S02]  /*3010*/  @!P0 I2FP.F32.S32 R35, R26 ;  /* 0x0000001a00238245 */ /* 0x000fe40000201400 */
[----:B------:R-:W-:Y:S02]  /*3020*/  @!P2 LOP3.LUT R26, RZ, R24, RZ, 0x33, !PT ;  /* 0x00000018ff1aa212 */ /* 0x000fe400078e33ff */
[----:B------:R-:W-:-:S03]  /*3030*/  @!P0 FSETP.GT.AND P3, PT, |R35|, R2, PT ;  /* 0x000000022300820b */ /* 0x000fc60003f64200 */
[----:B------:R-:W-:Y:S01]  /*3040*/  @!P2 IMAD.IADD R26, R26, 0x1, R7 ;  /* 0x000000011a1aa824 */ /* 0x000fe200078e0207 */
[----:B0-----:R-:W-:Y:S02]  /*3050*/  @!P0 SEL R20, R11, 0x1, !P3 ;  /* 0x000000010b148807 */ /* 0x001fe40005800000 */
[----:B------:R-:W-:Y:S02]  /*3060*/  FSETP.GTU.AND P3, PT, R33, R22, PT ;  /* 0x000000162100720b */ /* 0x000fe40003f6c000 */
[----:B------:R-:W-:Y:S02]  /*3070*/  @!P2 I2FP.F32.S32 R21, R26 ;  /* 0x0000001a0015a245 */ /* 0x000fe40000201400 */
[----:B------:R-:W-:Y:S02]  /*3080*/  @!P0 PRMT R11, R20, 0x7610, R11 ;  /* 0x00007610140b8816 */ /* 0x000fe4000000000b */
[----:B------:R-:W-:Y:S02]  /*3090*/  FSETP.GTU.OR P0, PT, R14, R33, P3 ;  /* 0x000000210e00720b */ /* 0x000fe40001f0c400 */
[----:B------:R-:W-:-:S02]  /*30a0*/  @!P2 FSETP.GT.AND P3, PT, |R21|, R2, PT ;  /* 0x000000021500a20b */ /* 0x000fc40003f64200 */
[----:B------:R-:W-:Y:S02]  /*30b0*/  @!P1 IADD3 R20, PT, PT, R7, -0x2, -R24 ;  /* 0xfffffffe07149810 */ /* 0x000fe40007ffe818 */
[----:B------:R-:W-:Y:S02]  /*30c0*/  @!P2 SEL R26, R11, 0x1, !P3 ;  /* 0x000000010b1aa807 */ /* 0x000fe40005800000 */
[----:B------:R-:W-:Y:S02]  /*30d0*/  FSETP.GTU.AND P3, PT, R29, R22, PT ;  /* 0x000000161d00720b */ /* 0x000fe40003f6c000 */
[----:B------:R-:W-:Y:S02]  /*30e0*/  @!P1 I2FP.F32.S32 R21, R20 ;  /* 0x0000001400159245 */ /* 0x000fe40000201400 */
[----:B------:R-:W-:Y:S02]  /*30f0*/  @!P2 PRMT R11, R26, 0x7610, R11 ;  /* 0x000076101a0ba816 */ /* 0x000fe4000000000b */
[----:B------:R-:W-:-:S02]  /*3100*/  FSETP.GTU.OR P2, PT, R14, R29, P3 ;  /* 0x0000001d0e00720b */ /* 0x000fc40001f4c400 */
[----:B------:R-:W-:Y:S02]  /*3110*/  @!P1 FSETP.GT.AND P3, PT, |R21|, R2, PT ;  /* 0x000000021500920b */ /* 0x000fe40003f64200 */
[----:B------:R-:W-:Y:S02]  /*3120*/  @!P0 IADD3 R20, PT, PT, R7, -0x3, -R24 ;  /* 0xfffffffd07148810 */ /* 0x000fe40007ffe818 */
[----:B------:R-:W-:Y:S02]  /*3130*/  @!P1 SEL R26, R11, 0x1, !P3 ;  /* 0x000000010b1a9807 */ /* 0x000fe40005800000 */
[----:B------:R-:W-:Y:S02]  /*3140*/  FSETP.GTU.AND P3, PT, R27, R22, PT ;  /* 0x000000161b00720b */ /* 0x000fe40003f6c000 */
[----:B------:R-:W-:Y:S02]  /*3150*/  @!P0 I2FP.F32.S32 R21, R20 ;  /* 0x0000001400158245 */ /* 0x000fe40000201400 */
[----:B------:R-:W-:-:S02]  /*3160*/  @!P1 PRMT R11, R26, 0x7610, R11 ;  /* 0x000076101a0b9816 */ /* 0x000fc4000000000b */
[C---:B------:R-:W-:Y:S02]  /*3170*/  FSETP.GTU.OR P1, PT, R14.reuse, R27, P3 ;  /* 0x0000001b0e00720b */ /* 0x040fe40001f2c400 */
[----:B------:R-:W-:Y:S02]  /*3180*/  @!P0 FSETP.GT.AND P4, PT, |R21|, R2, PT ;  /* 0x000000021500820b */ /* 0x000fe40003f84200 */
[----:B------:R-:W-:Y:S02]  /*3190*/  FSETP.GTU.AND P3, PT, R25, R22, PT ;  /* 0x000000161900720b */ /* 0x000fe40003f6c000 */
[----:B------:R-:W-:Y:S02]  /*31a0*/  @!P2 IADD3 R20, PT, PT, R7, -0x4, -R24 ;  /* 0xfffffffc0714a810 */ /* 0x000fe40007ffe818 */
[----:B------:R-:W-:Y:S02]  /*31b0*/  @!P0 SEL R26, R11, 0x1, !P4 ;  /* 0x000000010b1a8807 */ /* 0x000fe40006000000 */
[----:B------:R-:W-:-:S02]  /*31c0*/  FSETP.GTU.OR P3, PT, R14, R25, P3 ;  /* 0x000000190e00720b */ /* 0x000fc40001f6c400 */
[----:B------:R-:W-:Y:S02]  /*31d0*/  @!P2 I2FP.F32.S32 R21, R20 ;  /* 0x000000140015a245 */ /* 0x000fe40000201400 */
[----:B------:R-:W-:Y:S02]  /*31e0*/  @!P0 PRMT R11, R26, 0x7610, R11 ;  /* 0x000076101a0b8816 */ /* 0x000fe4000000000b */
[----:B------:R-:W-:Y:S02]  /*31f0*/  FSETP.GTU.AND P0, PT, R31, R22, PT ;  /* 0x000000161f00720b */ /* 0x000fe40003f0c000 */
[----:B------:R-:W-:Y:S02]  /*3200*/  @!P2 FSETP.GT.AND P4, PT, |R21|, R2, PT ;  /* 0x000000021500a20b */ /* 0x000fe40003f84200 */
[----:B------:R-:W-:Y:S02]  /*3210*/  @!P1 IADD3 R20, PT, PT, R7, -0x5, -R24 ;  /* 0xfffffffb07149810 */ /* 0x000fe40007ffe818 */
[----:B------:R-:W-:-:S02]  /*3220*/  FSETP.GTU.OR P0, PT, R14, R31, P0 ;  /* 0x0000001f0e00720b */ /* 0x000fc4000070c400 */
[----:B------:R-:W-:Y:S02]  /*3230*/  @!P2 SEL R25, R11, 0x1, !P4 ;  /* 0x000000010b19a807 */ /* 0x000fe40006000000 */
[----:B------:R-:W-:Y:S02]  /*3240*/  @!P1 I2FP.F32.S32 R21, R20 ;  /* 0x0000001400159245 */ /* 0x000fe40000201400 */
[----:B------:R-:W-:Y:S02]  /*3250*/  @!P2 PRMT R11, R25, 0x7610, R11 ;  /* 0x00007610190ba816 */ /* 0x000fe4000000000b */
[----:B------:R-:W-:Y:S02]  /*3260*/  @!P3 IADD3 R20, PT, PT, R7, -0x6, -R24 ;  /* 0xfffffffa0714b810 */ /* 0x000fe40007ffe818 */
[----:B------:R-:W-:Y:S02]  /*3270*/  @!P1 FSETP.GT.AND P2, PT, |R21|, R2, PT ;  /* 0x000000021500920b */ /* 0x000fe40003f44200 */
[----:B------:R-:W-:-:S02]  /*3280*/  @!P3 I2FP.F32.S32 R21, R20 ;  /* 0x000000140015b245 */ /* 0x000fc40000201400 */
[----:B------:R-:W-:Y:S02]  /*3290*/  @!P1 SEL R25, R11, 0x1, !P2 ;  /* 0x000000010b199807 */ /* 0x000fe40005000000 */
[----:B------:R-:W-:Y:S01]  /*32a0*/  @!P0 IADD3 R20, PT, PT, R7, -0x7, -R24 ;  /* 0xfffffff907148810 */ /* 0x000fe20007ffe818 */
[----:B------:R-:W-:Y:S01]  /*32b0*/  VIADD R24, R24, 0x8 ;  /* 0x0000000818187836 */ /* 0x000fe20000000000 */
[----:B------:R-:W-:Y:S02]  /*32c0*/  @!P3 FSETP.GT.AND P2, PT, |R21|, R2, PT ;  /* 0x000000021500b20b */ /* 0x000fe40003f44200 */
[----:B------:R-:W-:Y:S02]  /*32d0*/  @!P1 PRMT R11, R25, 0x7610, R11 ;  /* 0x00007610190b9816 */ /* 0x000fe4000000000b */
[----:B------:R-:W-:Y:S02]  /*32e0*/  @!P0 I2FP.F32.S32 R21, R20 ;  /* 0x0000001400158245 */ /* 0x000fe40000201400 */
[----:B------:R-:W-:-:S02]  /*32f0*/  @!P3 SEL R20, R11, 0x1, !P2 ;  /* 0x000000010b14b807 */ /* 0x000fc40005000000 */
[----:B------:R-:W-:Y:S02]  /*3300*/  ISETP.NE.AND P2, PT, R24, R23, PT ;  /* 0x000000171800720c */ /* 0x000fe40003f45270 */
[----:B------:R-:W-:Y:S02]  /*3310*/  @!P0 FSETP.GT.AND P1, PT, |R21|, R2, PT ;  /* 0x000000021500820b */ /* 0x000fe40003f24200 */
[----:B------:R-:W-:-:S04]  /*3320*/  @!P3 PRMT R11, R20, 0x7610, R11 ;  /* 0x00007610140bb816 */ /* 0x000fc8000000000b */
[----:B------:R-:W-:-:S04]  /*3330*/  @!P0 SEL R20, R11, 0x1, !P1 ;  /* 0x000000010b148807 */ /* 0x000fc80004800000 */
[----:B------:R-:W-:Y:S01]  /*3340*/  @!P0 PRMT R11, R20, 0x7610, R11 ;  /* 0x00007610140b8816 */ /* 0x000fe2000000000b */
[----:B------:R-:W-:Y:S06]  /*3350*/  @P2 BRA `(.L_x_188) ;  /* 0xfffffff800ec2947 */ /* 0x000fec000383ffff */
[----:B------:R-:W-:Y:S05]  /*3360*/  BSYNC.RECONVERGENT B1 ;  /* 0x0000000000017941 */ /* 0x000fea0003800200 */
.L_x_187:
[----:B------:R-:W-:-:S13]  /*3370*/  LOP3.LUT P0, R20, R0, 0x7, RZ, 0xc0, !PT ;  /* 0x0000000700147812 */ /* 0x000fda000780c0ff */
[----:B------:R-:W-:Y:S05]  /*3380*/  @!P0 BRA `(.L_x_189) ;  /* 0x0000000400288947 */ /* 0x000fea0003800000 */
[----:B------:R-:W-:Y:S01]  /*3390*/  VIADD R20, R20, 0xffffffff ;  /* 0xffffffff14147836 */ /* 0x000fe20000000000 */
[----:B------:R-:W-:-:S04]  /*33a0*/  LOP3.LUT R26, R0, 0x3, RZ, 0xc0, !PT ;  /* 0x00000003001a7812 */ /* 0x000fc800078ec0ff */
[----:B------:R-:W-:Y:S02]  /*33b0*/  ISETP.GE.U32.AND P0, PT, R20, 0x3, PT ;  /* 0x000000031400780c */ /* 0x000fe40003f06070 */
[----:B------:R-:W-:-:S11]  /*33c0*/  ISETP.NE.AND P4, PT, R26, RZ, PT ;  /* 0x000000ff1a00720c */ /* 0x000fd60003f85270 */
[----:B------:R-:W-:Y:S05]  /*33d0*/  @!P0 BRA `(.L_x_190) ;  /* 0x00000000008c8947 */ /* 0x000fea0003800000 */
[----:B------:R-:W-:-:S05]  /*33e0*/  IMAD.WIDE.U32 R20, R23, 0x4, R12 ;  /* 0x0000000417147825 */ /* 0x000fca00078e000c */
[----:B------:R-:W2:Y:S04]  /*33f0*/  LDG.E R25, desc[UR4][R20.64] ;  /* 0x0000000414197981 */ /* 0x000ea8000c1e1900 */
[----:B------:R-:W3:Y:S04]  /*3400*/  LDG.E R27, desc[UR4][R20.64+0x4] ;  /* 0x00000404141b7981 */ /* 0x000ee8000c1e1900 */
[----:B------:R-:W4:Y:S04]  /*3410*/  LDG.E R29, desc[UR4][R20.64+0x8] ;  /* 0x00000804141d7981 */ /* 0x000f28000c1e1900 */
[----:B------:R-:W4:Y:S01]  /*3420*/  LDG.E R31, desc[UR4][R20.64+0xc] ;  /* 0x00000c04141f7981 */ /* 0x000f22000c1e1900 */
[----:B--2---:R-:W-:-:S04]  /*3430*/  FSETP.GTU.AND P0, PT, R25, R22, PT ;  /* 0x000000161900720b */ /* 0x004fc80003f0c000 */
[C---:B------:R-:W-:Y:S02]  /*3440*/  FSETP.GTU.OR P0, PT, R14.reuse, R25, P0 ;  /* 0x000000190e00720b */ /* 0x040fe4000070c400 */
[-C--:B---3--:R-:W-:Y:S02]  /*3450*/  FSETP.GTU.AND P1, PT, R27, R22.reuse, PT ;  /* 0x000000161b00720b */ /* 0x088fe40003f2c000 */
[-C--:B----4-:R-:W-:Y:S02]  /*3460*/  FSETP.GTU.AND P2, PT, R29, R22.reuse, PT ;  /* 0x000000161d00720b */ /* 0x090fe40003f4c000 */
[C---:B------:R-:W-:Y:S02]  /*3470*/  FSETP.GTU.OR P1, PT, R14.reuse, R27, P1 ;  /* 0x0000001b0e00720b */ /* 0x040fe40000f2c400 */
[----:B------:R-:W-:Y:S02]  /*3480*/  FSETP.GTU.OR P2, PT, R14, R29, P2 ;  /* 0x0000001d0e00720b */ /* 0x000fe4000174c400 */
[----:B------:R-:W-:-:S03]  /*3490*/  FSETP.GTU.AND P3, PT, R31, R22, PT ;  /* 0x000000161f00720b */ /* 0x000fc60003f6c000 */
[----:B------:R-:W-:Y:S01]  /*34a0*/  @!P0 IMAD.IADD R24, R7, 0x1, -R23 ;  /* 0x0000000107188824 */ /* 0x000fe200078e0a17 */
[----:B------:R-:W-:-:S04]  /*34b0*/  FSETP.GTU.OR P3, PT, R14, R31, P3 ;  /* 0x0000001f0e00720b */ /* 0x000fc80001f6c400 */
[----:B------:R-:W-:Y:S02]  /*34c0*/  @!P0 I2FP.F32.S32 R25, R24 ;  /* 0x0000001800198245 */ /* 0x000fe40000201400 */
[----:B------:R-:W-:Y:S02]  /*34d0*/  @!P1 LOP3.LUT R24, RZ, R23, RZ, 0x33, !PT ;  /* 0x00000017ff189212 */ /* 0x000fe400078e33ff */
[----:B------:R-:W-:-:S03]  /*34e0*/  @!P0 FSETP.GT.AND P5, PT, |R25|, R2, PT ;  /* 0x000000021900820b */ /* 0x000fc60003fa4200 */
[----:B------:R-:W-:Y:S01]  /*34f0*/  @!P1 IMAD.IADD R24, R24, 0x1, R7 ;  /* 0x0000000118189824 */ /* 0x000fe200078e0207 */
[----:B------:R-:W-:-:S04]  /*3500*/  @!P0 SEL R20, R11, 0x1, !P5 ;  /* 0x000000010b148807 */ /* 0x000fc80006800000 */
[----:B------:R-:W-:Y:S02]  /*3510*/  @!P1 I2FP.F32.S32 R21, R24 ;  /* 0x0000001800159245 */ /* 0x000fe40000201400 */
[----:B------:R-:W-:Y:S02]  /*3520*/  @!P0 PRMT R11, R20, 0x7610, R11 ;  /* 0x00007610140b8816 */ /* 0x000fe4000000000b */
[----:B------:R-:W-:Y:S02]  /*3530*/  @!P2 IADD3 R20, PT, PT, R7, -0x2, -R23 ;  /* 0xfffffffe0714a810 */ /* 0x000fe40007ffe817 */
[----:B------:R-:W-:Y:S02]  /*3540*/  @!P1 FSETP.GT.AND P0, PT, |R21|, R2, PT ;  /* 0x000000021500920b */ /* 0x000fe40003f04200 */
[----:B------:R-:W-:Y:S02]  /*3550*/  @!P2 I2FP.F32.S32 R21, R20 ;  /* 0x000000140015a245 */ /* 0x000fe40000201400 */
[----:B------:R-:W-:-:S02]  /*3560*/  @!P1 SEL R24, R11, 0x1, !P0 ;  /* 0x000000010b189807 */ /* 0x000fc40004000000 */
[----:B------:R-:W-:Y:S01]  /*3570*/  @!P3 IADD3 R20, PT, PT, R7, -0x3, -R23 ;  /* 0xfffffffd0714b810 */ /* 0x000fe20007ffe817 */
[----:B------:R-:W-:Y:S01]  /*3580*/  VIADD R23, R23, 0x4 ;  /* 0x0000000417177836 */ /* 0x000fe20000000000 */
[----:B------:R-:W-:Y:S02]  /*3590*/  @!P2 FSETP.GT.AND P0, PT, |R21|, R2, PT ;  /* 0x000000021500a20b */ /* 0x000fe40003f04200 */
[----:B------:R-:W-:Y:S02]  /*35a0*/  @!P1 PRMT R11, R24, 0x7610, R11 ;  /* 0x00007610180b9816 */ /* 0x000fe4000000000b */
[----:B------:R-:W-:Y:S02]  /*35b0*/  @!P3 I2FP.F32.S32 R21, R20 ;  /* 0x000000140015b245 */ /* 0x000fe40000201400 */
[----:B------:R-:W-:Y:S02]  /*35c0*/  @!P2 SEL R20, R11, 0x1, !P0 ;  /* 0x000000010b14a807 */ /* 0x000fe40004000000 */
[----:B------:R-:W-:-:S02]  /*35d0*/  @!P3 FSETP.GT.AND P0, PT, |R21|, R2, PT ;  /* 0x000000021500b20b */ /* 0x000fc40003f04200 */
[----:B------:R-:W-:-:S04]  /*35e0*/  @!P2 PRMT R11, R20, 0x7610, R11 ;  /* 0x00007610140ba816 */ /* 0x000fc8000000000b */
[----:B------:R-:W-:-:S04]  /*35f0*/  @!P3 SEL R20, R11, 0x1, !P0 ;  /* 0x000000010b14b807 */ /* 0x000fc80004000000 */
[----:B------:R-:W-:-:S07]  /*3600*/  @!P3 PRMT R11, R20, 0x7610, R11 ;  /* 0x00007610140bb816 */ /* 0x000fce000000000b */
.L_x_190:
[----:B------:R-:W-:Y:S05]  /*3610*/  @!P4 BRA `(.L_x_189) ;  /* 0x000000000084c947 */ /* 0x000fea0003800000 */
[----:B------:R-:W-:Y:S02]  /*3620*/  ISETP.NE.AND P0, PT, R26, 0x1, PT ;  /* 0x000000011a00780c */ /* 0x000fe40003f05270 */
[----:B------:R-:W-:-:S04]  /*3630*/  LOP3.LUT R20, R0, 0x1, RZ, 0xc0, !PT ;  /* 0x0000000100147812 */ /* 0x000fc800078ec0ff */
[----:B------:R-:W-:-:S07]  /*3640*/  ISETP.NE.U32.AND P2, PT, R20, 0x1, PT ;  /* 0x000000011400780c */ /* 0x000fce0003f45070 */
[----:B------:R-:W-:Y:S06]  /*3650*/  @!P0 BRA `(.L_x_191) ;  /* 0x00000000004c8947 */ /* 0x000fec0003800000 */
[----:B------:R-:W-:-:S05]  /*3660*/  IMAD.WIDE.U32 R20, R23, 0x4, R12 ;  /* 0x0000000417147825 */ /* 0x000fca00078e000c */
[----:B------:R-:W2:Y:S04]  /*3670*/  LDG.E R25, desc[UR4][R20.64] ;  /* 0x0000000414197981 */ /* 0x000ea8000c1e1900 */
[----:B------:R-:W3:Y:S01]  /*3680*/  LDG.E R27, desc[UR4][R20.64+0x4] ;  /* 0x00000404141b7981 */ /* 0x000ee2000c1e1900 */
[-C--:B--2---:R-:W-:Y:S02]  /*3690*/  FSETP.GTU.AND P0, PT, R25, R22.reuse, PT ;  /* 0x000000161900720b */ /* 0x084fe40003f0c000 */
[----:B---3--:R-:W-:Y:S02]  /*36a0*/  FSETP.GTU.AND P1, PT, R27, R22, PT ;  /* 0x000000161b00720b */ /* 0x008fe40003f2c000 */
[C---:B------:R-:W-:Y:S02]  /*36b0*/  FSETP.GTU.OR P0, PT, R14.reuse, R25, P0 ;  /* 0x000000190e00720b */ /* 0x040fe4000070c400 */
[----:B------:R-:W-:-:S11]  /*36c0*/  FSETP.GTU.OR P1, PT, R14, R27, P1 ;  /* 0x0000001b0e00720b */ /* 0x000fd60000f2c400 */
[----:B------:R-:W-:Y:S02]  /*36d0*/  @!P0 IMAD.IADD R24, R7, 0x1, -R23 ;  /* 0x0000000107188824 */ /* 0x000fe400078e0a17 */
[----:B------:R-:W-:Y:S01]  /*36e0*/  @!P1 LOP3.LUT R26, RZ, R23, RZ, 0x33, !PT ;  /* 0x00000017ff1a9212 */ /* 0x000fe200078e33ff */
[----:B------:R-:W-:Y:S02]  /*36f0*/  VIADD R23, R23, 0x2 ;  /* 0x0000000217177836 */ /* 0x000fe40000000000 */
[----:B------:R-:W-:Y:S02]  /*3700*/  @!P0 I2FP.F32.S32 R25, R24 ;  /* 0x0000001800198245 */ /* 0x000fe40000201400 */
[----:B------:R-:W-:Y:S02]  /*3710*/  @!P1 IMAD.IADD R26, R26, 0x1, R7 ;  /* 0x000000011a1a9824 */ /* 0x000fe400078e0207 */
[----:B------:R-:W-:-:S03]  /*3720*/  @!P0 FSETP.GT.AND P3, PT, |R25|, R2, PT ;  /* 0x000000021900820b */ /* 0x000fc60003f64200 */
[----:B------:R-:W-:Y:S02]  /*3730*/  @!P1 I2FP.F32.S32 R25, R26 ;  /* 0x0000001a00199245 */ /* 0x000fe40000201400 */
[----:B------:R-:W-:Y:S02]  /*3740*/  @!P0 SEL R20, R11, 0x1, !P3 ;  /* 0x000000010b148807 */ /* 0x000fe40005800000 */
[----:B------:R-:W-:Y:S02]  /*3750*/  @!P1 FSETP.GT.AND P3, PT, |R25|, R2, PT ;  /* 0x000000021900920b */ /* 0x000fe40003f64200 */
[----:B------:R-:W-:-:S04]  /*3760*/  @!P0 PRMT R11, R20, 0x7610, R11 ;  /* 0x00007610140b8816 */ /* 0x000fc8000000000b */
[----:B------:R-:W-:-:S04]  /*3770*/  @!P1 SEL R20, R11, 0x1, !P3 ;  /* 0x000000010b149807 */ /* 0x000fc80005800000 */
[----:B------:R-:W-:-:S07]  /*3780*/  @!P1 PRMT R11, R20, 0x7610, R11 ;  /* 0x00007610140b9816 */ /* 0x000fce000000000b */
.L_x_191:
[----:B------:R-:W-:Y:S05]  /*3790*/  @P2 BRA `(.L_x_189) ;  /* 0x0000000000242947 */ /* 0x000fea0003800000 */
[----:B------:R-:W-:-:S06]  /*37a0*/  IMAD.WIDE.U32 R12, R23, 0x4, R12 ;  /* 0x00000004170c7825 */ /* 0x000fcc00078e000c */
[----:B------:R-:W2:Y:S02]  /*37b0*/  LDG.E R13, desc[UR4][R12.64] ;  /* 0x000000040c0d7981 */ /* 0x000ea4000c1e1900 */
[----:B--2---:R-:W-:-:S04]  /*37c0*/  FSETP.GTU.AND P0, PT, R13, R22, PT ;  /* 0x000000160d00720b */ /* 0x004fc80003f0c000 */
[----:B------:R-:W-:-:S13]  /*37d0*/  FSETP.GTU.OR P0, PT, R14, R13, P0 ;  /* 0x0000000d0e00720b */ /* 0x000fda000070c400 */
[----:B------:R-:W-:-:S05]  /*37e0*/  @!P0 IMAD.IADD R23, R7, 0x1, -R23 ;  /* 0x0000000107178824 */ /* 0x000fca00078e0a17 */
[----:B------:R-:W-:-:S04]  /*37f0*/  @!P0 I2FP.F32.S32 R23, R23 ;  /* 0x0000001700178245 */ /* 0x000fc80000201400 */
[----:B------:R-:W-:-:S04]  /*3800*/  @!P0 FSETP.GT.AND P1, PT, |R23|, R2, PT ;  /* 0x000000021700820b */ /* 0x000fc80003f24200 */
[----:B------:R-:W-:-:S04]  /*3810*/  @!P0 SEL R14, R11, 0x1, !P1 ;  /* 0x000000010b0e8807 */ /* 0x000fc80004800000 */
[----:B------:R-:W-:-:S07]  /*3820*/  @!P0 PRMT R11, R14, 0x7610, R11 ;  /* 0x000076100e0b8816 */ /* 0x000fce000000000b */
.L_x_189:
[----:B------:R-:W-:Y:S01]  /*3830*/  LOP3.LUT R11, R11, 0xff, RZ, 0xc0, !PT ;  /* 0x000000ff0b0b7812 */ /* 0x000fe200078ec0ff */
[----:B------:R-:W-:-:S03]  /*3840*/  IMAD.MOV.U32 R20, RZ, RZ, R15 ;  /* 0x000000ffff147224 */ /* 0x000fc600078e000f */
[----:B------:R-:W-:-:S13]  /*3850*/  ISETP.NE.AND P0, PT, R11, 0x1, PT ;  /* 0x000000010b00780c */ /* 0x000fda0003f05270 */
[----:B------:R-:W-:Y:S05]  /*3860*/  @!P0 BREAK.RELIABLE B0 ;  /* 0x0000000000008942 */ /* 0x000fea0003800100 */
[----:B------:R-:W-:Y:S05]  /*3870*/  @!P0 BRA `(.L_x_73) ;  /* 0x00000000009c8947 */ /* 0x000fea0003800000 */
.L_x_186:
[----:B------:R-:W-:Y:S05]  /*3880*/  BSYNC.RELIABLE B0 ;  /* 0x0000000000007941 */ /* 0x000fea0003800100 */
.L_x_185:
[----:B------:R-:W0:Y:S02]  /*3890*/  LDC.64 R12, c[0x0][0x3b0] ;  /* 0x0000ec00ff0c7b82 */ /* 0x000e240000000a00 */
[----:B0-----:R-:W2:Y:S01]  /*38a0*/  LDG.E R12, desc[UR4][R12.64] ;  /* 0x000000040c0c7981 */ /* 0x001ea2000c1e1900 */
[----:B------:R-:W-:Y:S01]  /*38b0*/  UMOV UR6, 0xa0b5ed8d ;  /* 0xa0b5ed8d00067882 */ /* 0x000fe20000000000 */
[----:B------:R-:W-:Y:S01]  /*38c0*/  UMOV UR7, 0x3eb0c6f7 ;  /* 0x3eb0c6f700077882 */ /* 0x000fe20000000000 */
[----:B------:R-:W-:Y:S02]  /*38d0*/  IMAD.MOV.U32 R20, RZ, RZ, R15 ;  /* 0x000000ffff147224 */ /* 0x000fe400078e000f */
[----:B--2--5:R-:W-:-:S04]  /*38e0*/  FADD R19, R19, R12 ;  /* 0x0000000c13137221 */ /* 0x024fc80000000000 */
[----:B------:R-:W-:-:S04]  /*38f0*/  FADD R22, R19, -R18 ;  /* 0x8000001213167221 */ /* 0x000fc80000000000 */
[----:B------:R-:W0:Y:S02]  /*3900*/  F2F.F64.F32 R18, R22 ;  /* 0x0000001600127310 */ /* 0x000e240000201800 */
[----:B0-----:R-:W-:-:S14]  /*3910*/  DSETP.GT.AND P0, PT, R18, UR6, PT ;  /* 0x0000000612007e2a */ /* 0x001fdc000bf04000 */
[----:B------:R-:W-:Y:S05]  /*3920*/  @!P0 BRA `(.L_x_73) ;  /* 0x0000000000708947 */ /* 0x000fea0003800000 */
[----:B------:R-:W0:Y:S08]  /*3930*/  LDC.64 R12, c[0x0][0x3b8] ;  /* 0x0000ee00ff0c7b82 */ /* 0x000e300000000a00 */
[----:B------:R-:W1:Y:S01]  /*3940*/  LDC.64 R18, c[0x0][0x3a8] ;  /* 0x0000ea00ff127b82 */ /* 0x000e620000000a00 */
[----:B0-----:R-:W2:Y:S04]  /*3950*/  LDG.E R11, desc[UR4][R12.64] ;  /* 0x000000040c0b7981 */ /* 0x001ea8000c1e1900 */
[----:B-1----:R-:W2:Y:S01]  /*3960*/  LDG.E R18, desc[UR4][R18.64] ;  /* 0x0000000412127981 */ /* 0x002ea2000c1e1900 */
[----:B------:R-:W0:Y:S01]  /*3970*/  MUFU.RCP R14, R22 ;  /* 0x00000016000e7308 */ /* 0x000e220000001000 */
[----:B------:R-:W-:Y:S01]  /*3980*/  BSSY.RECONVERGENT B0, `(.L_x_192) ;  /* 0x000000e000007945 */ /* 0x000fe20003800200 */
[----:B0-----:R-:W-:-:S04]  /*3990*/  FFMA R21, -R22, R14, 1 ;  /* 0x3f80000016157423 */ /* 0x001fc8000000010e */
[----:B------:R-:W-:Y:S01]  /*39a0*/  FFMA R14, R14, R21, R14 ;  /* 0x000000150e0e7223 */ /* 0x000fe2000000000e */
[----:B--2---:R-:W-:-:S04]  /*39b0*/  FMUL R11, R11, R18 ;  /* 0x000000120b0b7220 */ /* 0x004fc80000400000 */
[----:B------:R-:W0:Y:S01]  /*39c0*/  FCHK P0, R11, R22 ;  /* 0x000000160b007302 */ /* 0x000e220000000000 */
[----:B------:R-:W-:-:S04]  /*39d0*/  FFMA R21, R11, R14, RZ ;  /* 0x0000000e0b157223 */ /* 0x000fc800000000ff */
[----:B------:R-:W-:-:S04]  /*39e0*/  FFMA R20, -R22, R21, R11 ;  /* 0x0000001516147223 */ /* 0x000fc8000000010b */
[----:B------:R-:W-:Y:S01]  /*39f0*/  FFMA R21, R14, R20, R21 ;  /* 0x000000140e157223 */ /* 0x000fe20000000015 */
[----:B0-----:R-:W-:Y:S06]  /*3a00*/  @!P0 BRA `(.L_x_193) ;  /* 0x0000000000148947 */ /* 0x001fec0003800000 */
[----:B------:R-:W-:Y:S01]  /*3a10*/  IMAD.MOV.U32 R13, RZ, RZ, R11 ;  /* 0x000000ffff0d7224 */ /* 0x000fe200078e000b */
[----:B------:R-:W-:Y:S01]  /*3a20*/  MOV R20, 0x3a50 ;  /* 0x00003a5000147802 */ /* 0x000fe20000000f00 */
[----:B------:R-:W-:-:S07]  /*3a30*/  IMAD.MOV.U32 R14, RZ, RZ, R22 ;  /* 0x000000ffff0e7224 */ /* 0x000fce00078e0016 */
[----:B------:R-:W-:Y:S05]  /*3a40*/  CALL.REL.NOINC `($__internal_4_$__cuda_sm3x_div_rn_noftz_f32_slowpath) ;  /* 0x0000000400b47944 */ /* 0x000fea0003c00000 */
[----:B------:R-:W-:-:S07]  /*3a50*/  IMAD.MOV.U32 R21, RZ, RZ, R13 ;  /* 0x000000ffff157224 */ /* 0x000fce00078e000d */
.L_x_193:
[----:B------:R-:W-:Y:S05]  /*3a60*/  BSYNC.RECONVERGENT B0 ;  /* 0x0000000000007941 */ /* 0x000fea0003800200 */
.L_x_192:
[----:B------:R-:W0:Y:S01]  /*3a70*/  LDC.64 R12, c[0x0][0x380] ;  /* 0x0000e000ff0c7b82 */ /* 0x000e220000000a00 */
[----:B------:R-:W-:Y:S01]  /*3a80*/  FSETP.GEU.AND P0, PT, R21, R4, PT ;  /* 0x000000041500720b */ /* 0x000fe20003f0e000 */
[----:B------:R-:W-:Y:S02]  /*3a90*/  IMAD.IADD R11, R8, 0x1, R7 ;  /* 0x00000001080b7824 */ /* 0x000fe400078e0207 */
[----:B------:R-:W-:Y:S01]  /*3aa0*/  IMAD.MOV.U32 R20, RZ, RZ, R15 ;  /* 0x000000ffff147224 */ /* 0x000fe200078e000f */
[----:B------:R-:W-:-:S13]  /*3ab0*/  FSETP.GEU.OR P0, PT, R3, R21, P0 ;  /* 0x000000150300720b */ /* 0x000fda000070e400 */
[----:B------:R-:W-:Y:S02]  /*3ac0*/  @!P0 IMAD.MOV.U32 R20, RZ, RZ, R15 ;  /* 0x000000ffff148224 */ /* 0x000fe400078e000f */
[----:B0-----:R-:W-:-:S05]  /*3ad0*/  IMAD.WIDE R12, R11, 0x4, R12 ;  /* 0x000000040b0c7825 */ /* 0x001fca00078e020c */
[----:B------:R0:W-:Y:S02]  /*3ae0*/  @!P0 STG.E desc[UR4][R12.64], R21 ;  /* 0x000000150c008986 */ /* 0x0001e4000c101904 */
.L_x_73:
[----:B------:R-:W-:Y:S05]  /*3af0*/  BSYNC.RECONVERGENT B3 ;  /* 0x0000000000037941 */ /* 0x000fea0003800200 */
.L_x_72:
[----:B------:R-:W-:-:S05]  /*3b00*/  VIADD R7, R7, 0x1 ;  /* 0x0000000107077836 */ /* 0x000fca0000000000 */
[----:B------:R-:W-:-:S13]  /*3b10*/  ISETP.GE.AND P0, PT, R7, R10, PT ;  /* 0x0000000a0700720c */ /* 0x000fda0003f06270 */
[----:B------:R-:W-:Y:S05]  /*3b20*/  @!P0 BRA `(.L_x_194) ;  /* 0xffffffc800d08947 */ /* 0x000fea000383ffff */
[----:B------:R-:W-:Y:S05]  /*3b30*/  EXIT ;  /* 0x000000000000794d */ /* 0x000fea0003800000 */
        .weak           $__internal_3_$__cuda_sm20_div_rn_f64_full
        .type           $__internal_3_$__cuda_sm20_div_rn_f64_full,@function
        .size           $__internal_3_$__cuda_sm20_div_rn_f64_full,($__internal_4_$__cuda_sm3x_div_rn_noftz_f32_slowpath - $__internal_3_$__cuda_sm20_div_rn_f64_full)
$__internal_3_$__cuda_sm20_div_rn_f64_full:
[C---:B------:R-:W-:Y:S01]  /*3b40*/  FSETP.GEU.AND P0, PT, |R7|.reuse, 1.469367938527859385e-39, PT ;  /* 0x001000000700780b */ /* 0x040fe20003f0e200 */
[----:B------:R-:W-:Y:S01]  /*3b50*/  IMAD.MOV.U32 R10, RZ, RZ, 0x1 ;  /* 0x00000001ff0a7424 */ /* 0x000fe200078e00ff */
[C---:B------:R-:W-:Y:S02]  /*3b60*/  LOP3.LUT R4, R7.reuse, 0x800fffff, RZ, 0xc0, !PT ;  /* 0x800fffff07047812 */ /* 0x040fe400078ec0ff */
[----:B------:R-:W-:Y:S02]  /*3b70*/  LOP3.LUT R22, R7, 0x7ff00000, RZ, 0xc0, !PT ;  /* 0x7ff0000007167812 */ /* 0x000fe400078ec0ff */
[----:B------:R-:W-:Y:S01]  /*3b80*/  LOP3.LUT R5, R4, 0x3ff00000, RZ, 0xfc, !PT ;  /* 0x3ff0000004057812 */ /* 0x000fe200078efcff */
[----:B------:R-:W-:-:S06]  /*3b90*/  IMAD.MOV.U32 R4, RZ, RZ, R6 ;  /* 0x000000ffff047224 */ /* 0x000fcc00078e0006 */
[----:B------:R-:W-:-:S06]  /*3ba0*/  @!P0 DMUL R4, R6, 8.98846567431157953865e+307 ;  /* 0x7fe0000006048828 */ /* 0x000fcc0000000000 */
[----:B------:R-:W0:Y:S02]  /*3bb0*/  MUFU.RCP64H R11, R5 ;  /* 0x00000005000b7308 */ /* 0x000e240000001800 */
[----:B0-----:R-:W-:-:S08]  /*3bc0*/  DFMA R12, R10, -R4, 1 ;  /* 0x3ff000000a0c742b */ /* 0x001fd00000000804 */
[----:B------:R-:W-:-:S08]  /*3bd0*/  DFMA R12, R12, R12, R12 ;  /* 0x0000000c0c0c722b */ /* 0x000fd0000000000c */
[----:B------:R-:W-:Y:S01]  /*3be0*/  DFMA R14, R10, R12, R10 ;  /* 0x0000000c0a0e722b */ /* 0x000fe2000000000a */
[----:B------:R-:W-:Y:S02]  /*3bf0*/  IMAD.MOV.U32 R13, RZ, RZ, R16 ;  /* 0x000000ffff0d7224 */ /* 0x000fe400078e0010 */
[----:B------:R-:W-:Y:S02]  /*3c00*/  IMAD.MOV.U32 R12, RZ, RZ, R3 ;  /* 0x000000ffff0c7224 */ /* 0x000fe400078e0003 */
[----:B------:R-:W-:Y:S01]  /*3c10*/  IMAD.MOV.U32 R3, RZ, RZ, 0x1ca00000 ;  /* 0x1ca00000ff037424 */ /* 0x000fe200078e00ff */
[----:B------:R-:W-:Y:S02]  /*3c20*/  LOP3.LUT R16, R13, 0x7ff00000, RZ, 0xc0, !PT ;  /* 0x7ff000000d107812 */ /* 0x000fe400078ec0ff */
[----:B------:R-:W-:Y:S01]  /*3c30*/  DFMA R18, R14, -R4, 1 ;  /* 0x3ff000000e12742b */ /* 0x000fe20000000804 */
[----:B------:R-:W-:Y:S01]  /*3c40*/  IMAD.MOV.U32 R10, RZ, RZ, R12 ;  /* 0x000000ffff0a7224 */ /* 0x000fe200078e000c */
[----:B------:R-:W-:Y:S01]  /*3c50*/  ISETP.GE.U32.AND P1, PT, R16, R22, PT ;  /* 0x000000161000720c */ /* 0x000fe20003f26070 */
[----:B------:R-:W-:-:S03]  /*3c60*/  IMAD.MOV.U32 R23, RZ, RZ, R16 ;  /* 0x000000ffff177224 */ /* 0x000fc600078e0010 */
[----:B------:R-:W-:Y:S02]  /*3c70*/  SEL R11, R3, 0x63400000, !P1 ;  /* 0x63400000030b7807 */ /* 0x000fe40004800000 */
[----:B------:R-:W-:Y:S01]  /*3c80*/  DFMA R14, R14, R18, R14 ;  /* 0x000000120e0e722b */ /* 0x000fe2000000000e */
[----:B------:R-:W-:Y:S02]  /*3c90*/  FSETP.GEU.AND P1, PT, |R13|, 1.469367938527859385e-39, PT ;  /* 0x001000000d00780b */ /* 0x000fe40003f2e200 */
[----:B------:R-:W-:-:S11]  /*3ca0*/  LOP3.LUT R11, R11, 0x800fffff, R13, 0xf8, !PT ;  /* 0x800fffff0b0b7812 */ /* 0x000fd600078ef80d */
[----:B------:R-:W-:Y:S05]  /*3cb0*/  @P1 BRA `(.L_x_195) ;  /* 0x0000000000201947 */ /* 0x000fea0003800000 */
[----:B------:R-:W-:Y:S01]  /*3cc0*/  LOP3.LUT R17, R7, 0x7ff00000, RZ, 0xc0, !PT ;  /* 0x7ff0000007117812 */ /* 0x000fe200078ec0ff */
[----:B------:R-:W-:-:S03]  /*3cd0*/  IMAD.MOV.U32 R18, RZ, RZ, RZ ;  /* 0x000000ffff127224 */ /* 0x000fc600078e00ff */
[----:B------:R-:W-:-:S04]  /*3ce0*/  ISETP.GE.U32.AND P1, PT, R16, R17, PT ;  /* 0x000000111000720c */ /* 0x000fc80003f26070 */
[----:B------:R-:W-:-:S04]  /*3cf0*/  SEL R17, R3, 0x63400000, !P1 ;  /* 0x6340000003117807 */ /* 0x000fc80004800000 */
[----:B------:R-:W-:-:S04]  /*3d00*/  LOP3.LUT R17, R17, 0x80000000, R13, 0xf8, !PT ;  /* 0x8000000011117812 */ /* 0x000fc800078ef80d */
[----:B------:R-:W-:-:S06]  /*3d10*/  LOP3.LUT R19, R17, 0x100000, RZ, 0xfc, !PT ;  /* 0x0010000011137812 */ /* 0x000fcc00078efcff */
[----:B------:R-:W-:-:S10]  /*3d20*/  DFMA R10, R10, 2, -R18 ;  /* 0x400000000a0a782b */ /* 0x000fd40000000812 */
[----:B------:R-:W-:-:S07]  /*3d30*/  LOP3.LUT R23, R11, 0x7ff00000, RZ, 0xc0, !PT ;  /* 0x7ff000000b177812 */ /* 0x000fce00078ec0ff */
.L_x_195:
[----:B------:R-:W-:Y:S01]  /*3d40*/  @!P0 LOP3.LUT R22, R5, 0x7ff00000, RZ, 0xc0, !PT ;  /* 0x7ff0000005168812 */ /* 0x000fe200078ec0ff */
[----:B------:R-:W-:Y:S01]  /*3d50*/  VIADD R17, R23, 0xffffffff ;  /* 0xffffffff17117836 */ /* 0x000fe20000000000 */
[----:B------:R-:W-:-:S03]  /*3d60*/  DMUL R18, R14, R10 ;  /* 0x0000000a0e127228 */ /* 0x000fc60000000000 */
[----:B------:R-:W-:Y:S01]  /*3d70*/  VIADD R24, R22, 0xffffffff ;  /* 0xffffffff16187836 */ /* 0x000fe20000000000 */
[----:B------:R-:W-:-:S04]  /*3d80*/  ISETP.GT.U32.AND P0, PT, R17, 0x7feffffe, PT ;  /* 0x7feffffe1100780c */ /* 0x000fc80003f04070 */
[----:B------:R-:W-:Y:S01]  /*3d90*/  ISETP.GT.U32.OR P0, PT, R24, 0x7feffffe, P0 ;  /* 0x7feffffe1800780c */ /* 0x000fe20000704470 */
[----:B------:R-:W-:-:S08]  /*3da0*/  DFMA R20, R18, -R4, R10 ;  /* 0x800000041214722b */ /* 0x000fd0000000000a */
[----:B------:R-:W-:-:S04]  /*3db0*/  DFMA R14, R14, R20, R18 ;  /* 0x000000140e0e722b */ /* 0x000fc80000000012 */
[----:B------:R-:W-:Y:S07]  /*3dc0*/  @P0 BRA `(.L_x_196) ;  /* 0x00000000006c0947 */ /* 0x000fee0003800000 */
[----:B------:R-:W-:-:S04]  /*3dd0*/  LOP3.LUT R13, R7, 0x7ff00000, RZ, 0xc0, !PT ;  /* 0x7ff00000070d7812 */ /* 0x000fc800078ec0ff */
[CC--:B------:R-:W-:Y:S02]  /*3de0*/  VIADDMNMX R12, R16.reuse, -R13.reuse, 0xb9600000, !PT ;  /* 0xb9600000100c7446 */ /* 0x0c0fe4000780090d */
[----:B------:R-:W-:Y:S02]  /*3df0*/  ISETP.GE.U32.AND P0, PT, R16, R13, PT ;  /* 0x0000000d1000720c */ /* 0x000fe40003f06070 */
[----:B------:R-:W-:Y:S02]  /*3e00*/  VIMNMX R12, PT, PT, R12, 0x46a00000, PT ;  /* 0x46a000000c0c7848 */ /* 0x000fe40003fe0100 */
[----:B------:R-:W-:-:S05]  /*3e10*/  SEL R3, R3, 0x63400000, !P0 ;  /* 0x6340000003037807 */ /* 0x000fca0004000000 */
[----:B------:R-:W-:Y:S02]  /*3e20*/  IMAD.IADD R3, R12, 0x1, -R3 ;  /* 0x000000010c037824 */ /* 0x000fe400078e0a03 */
[----:B------:R-:W-:Y:S02]  /*3e30*/  IMAD.MOV.U32 R12, RZ, RZ, RZ ;  /* 0x000000ffff0c7224 */ /* 0x000fe400078e00ff */
[----:B------:R-:W-:-:S06]  /*3e40*/  VIADD R13, R3, 0x7fe00000 ;  /* 0x7fe00000030d7836 */ /* 0x000fcc0000000000 */
[----:B------:R-:W-:-:S10]  /*3e50*/  DMUL R16, R14, R12 ;  /* 0x0000000c0e107228 */ /* 0x000fd40000000000 */
[----:B------:R-:W-:-:S13]  /*3e60*/  FSETP.GTU.AND P0, PT, |R17|, 1.469367938527859385e-39, PT ;  /* 0x001000001100780b */ /* 0x000fda0003f0c200 */
[----:B------:R-:W-:Y:S05]  /*3e70*/  @P0 BRA `(.L_x_197) ;  /* 0x0000000000940947 */ /* 0x000fea0003800000 */
[----:B------:R-:W-:Y:S01]  /*3e80*/  DFMA R4, R14, -R4, R10 ;  /* 0x800000040e04722b */ /* 0x000fe2000000000a */
[----:B------:R-:W-:-:S09]  /*3e90*/  IMAD.MOV.U32 R12, RZ, RZ, RZ ;  /* 0x000000ffff0c7224 */ /* 0x000fd200078e00ff */
[C---:B------:R-:W-:Y:S02]  /*3ea0*/  FSETP.NEU.AND P0, PT, R5.reuse, RZ, PT ;  /* 0x000000ff0500720b */ /* 0x040fe40003f0d000 */
[----:B------:R-:W-:-:S04]  /*3eb0*/  LOP3.LUT R7, R5, 0x80000000, R7, 0x48, !PT ;  /* 0x8000000005077812 */ /* 0x000fc800078e4807 */
[----:B------:R-:W-:-:S07]  /*3ec0*/  LOP3.LUT R13, R7, R13, RZ, 0xfc, !PT ;  /* 0x0000000d070d7212 */ /* 0x000fce00078efcff */
[----:B------:R-:W-:Y:S05]  /*3ed0*/  @!P0 BRA `(.L_x_197) ;  /* 0x00000000007c8947 */ /* 0x000fea0003800000 */
[----:B------:R-:W-:Y:S01]  /*3ee0*/  IMAD.MOV R5, RZ, RZ, -R3 ;  /* 0x000000ffff057224 */ /* 0x000fe200078e0a03 */
[----:B------:R-:W-:Y:S01]  /*3ef0*/  DMUL.RP R12, R14, R12 ;  /* 0x0000000c0e0c7228 */ /* 0x000fe20000008000 */
[----:B------:R-:W-:Y:S01]  /*3f00*/  IMAD.MOV.U32 R4, RZ, RZ, RZ ;  /* 0x000000ffff047224 */ /* 0x000fe200078e00ff */
[----:B------:R-:W-:-:S05]  /*3f10*/  IADD3 R3, PT, PT, -R3, -0x43300000, RZ ;  /* 0xbcd0000003037810 */ /* 0x000fca0007ffe1ff */
[----:B------:R-:W-:-:S03]  /*3f20*/  DFMA R4, R16, -R4, R14 ;  /* 0x800000041004722b */ /* 0x000fc6000000000e */
[----:B------:R-:W-:-:S07]  /*3f30*/  LOP3.LUT R7, R13, R7, RZ, 0x3c, !PT ;  /* 0x000000070d077212 */ /* 0x000fce00078e3cff */
[----:B------:R-:W-:-:S04]  /*3f40*/  FSETP.NEU.AND P0, PT, |R5|, R3, PT ;  /* 0x000000030500720b */ /* 0x000fc80003f0d200 */
[----:B------:R-:W-:Y:S02]  /*3f50*/  FSEL R16, R12, R16, !P0 ;  /* 0x000000100c107208 */ /* 0x000fe40004000000 */
[----:B------:R-:W-:Y:S01]  /*3f60*/  FSEL R17, R7, R17, !P0 ;  /* 0x0000001107117208 */ /* 0x000fe20004000000 */
[----:B------:R-:W-:Y:S06]  /*3f70*/  BRA `(.L_x_197) ;  /* 0x0000000000547947 */ /* 0x000fec0003800000 */
.L_x_196:
[----:B------:R-:W-:-:S14]  /*3f80*/  DSETP.NAN.AND P0, PT, R12, R12, PT ;  /* 0x0000000c0c00722a */ /* 0x000fdc0003f08000 */
[----:B------:R-:W-:Y:S05]  /*3f90*/  @P0 BRA `(.L_x_198) ;  /* 0x0000000000440947 */ /* 0x000fea0003800000 */
[----:B------:R-:W-:-:S14]  /*3fa0*/  DSETP.NAN.AND P0, PT, R6, R6, PT ;  /* 0x000000060600722a */ /* 0x000fdc0003f08000 */
[----:B------:R-:W-:Y:S05]  /*3fb0*/  @P0 BRA `(.L_x_199) ;  /* 0x0000000000300947 */ /* 0x000fea0003800000 */
[----:B------:R-:W-:Y:S01]  /*3fc0*/  ISETP.NE.AND P0, PT, R23, R22, PT ;  /* 0x000000161700720c */ /* 0x000fe20003f05270 */
[----:B------:R-:W-:Y:S02]  /*3fd0*/  IMAD.MOV.U32 R16, RZ, RZ, 0x0 ;  /* 0x00000000ff107424 */ /* 0x000fe400078e00ff */
[----:B------:R-:W-:-:S10]  /*3fe0*/  IMAD.MOV.U32 R17, RZ, RZ, -0x80000 ;  /* 0xfff80000ff117424 */ /* 0x000fd400078e00ff */
[----:B------:R-:W-:Y:S05]  /*3ff0*/  @!P0 BRA `(.L_x_197) ;  /* 0x0000000000348947 */ /* 0x000fea0003800000 */
[----:B------:R-:W-:Y:S02]  /*4000*/  ISETP.NE.AND P0, PT, R23, 0x7ff00000, PT ;  /* 0x7ff000001700780c */ /* 0x000fe40003f05270 */
[----:B------:R-:W-:Y:S02]  /*4010*/  LOP3.LUT R17, R13, 0x80000000, R7, 0x48, !PT ;  /* 0x800000000d117812 */ /* 0x000fe400078e4807 */
[----:B------:R-:W-:-:S13]  /*4020*/  ISETP.EQ.OR P0, PT, R22, RZ, !P0 ;  /* 0x000000ff1600720c */ /* 0x000fda0004702670 */
[----:B------:R-:W-:Y:S01]  /*4030*/  @P0 LOP3.LUT R3, R17, 0x7ff00000, RZ, 0xfc, !PT ;  /* 0x7ff0000011030812 */ /* 0x000fe200078efcff */
[----:B------:R-:W-:Y:S02]  /*4040*/  @!P0 IMAD.MOV.U32 R16, RZ, RZ, RZ ;  /* 0x000000ffff108224 */ /* 0x000fe400078e00ff */
[----:B------:R-:W-:Y:S02]  /*4050*/  @P0 IMAD.MOV.U32 R16, RZ, RZ, RZ ;  /* 0x000000ffff100224 */ /* 0x000fe400078e00ff */
[----:B------:R-:W-:Y:S01]  /*4060*/  @P0 IMAD.MOV.U32 R17, RZ, RZ, R3 ;  /* 0x000000ffff110224 */ /* 0x000fe200078e0003 */
[----:B------:R-:W-:Y:S06]  /*4070*/  BRA `(.L_x_197) ;  /* 0x0000000000147947 */ /* 0x000fec0003800000 */
.L_x_199:
[----:B------:R-:W-:Y:S01]  /*4080*/  LOP3.LUT R17, R7, 0x80000, RZ, 0xfc, !PT ;  /* 0x0008000007117812 */ /* 0x000fe200078efcff */
[----:B------:R-:W-:Y:S01]  /*4090*/  IMAD.MOV.U32 R16, RZ, RZ, R6 ;  /* 0x000000ffff107224 */ /* 0x000fe200078e0006 */
[----:B------:R-:W-:Y:S06]  /*40a0*/  BRA `(.L_x_197) ;  /* 0x0000000000087947 */ /* 0x000fec0003800000 */
.L_x_198:
[----:B------:R-:W-:Y:S01]  /*40b0*/  LOP3.LUT R17, R13, 0x80000, RZ, 0xfc, !PT ;  /* 0x000800000d117812 */ /* 0x000fe200078efcff */
[----:B------:R-:W-:-:S07]  /*40c0*/  IMAD.MOV.U32 R16, RZ, RZ, R12 ;  /* 0x000000ffff107224 */ /* 0x000fce00078e000c */
.L_x_197:
[----:B------:R-:W-:Y:S02]  /*40d0*/  IMAD.MOV.U32 R4, RZ, RZ, R8 ;  /* 0x000000ffff047224 */ /* 0x000fe400078e0008 */
[----:B------:R-:W-:Y:S02]  /*40e0*/  IMAD.MOV.U32 R5, RZ, RZ, 0x0 ;  /* 0x00000000ff057424 */ /* 0x000fe400078e00ff */
[----:B------:R-:W-:Y:S02]  /*40f0*/  IMAD.MOV.U32 R6, RZ, RZ, R16 ;  /* 0x000000ffff067224 */ /* 0x000fe400078e0010 */
[----:B------:R-:W-:Y:S01]  /*4100*/  IMAD.MOV.U32 R7, RZ, RZ, R17 ;  /* 0x000000ffff077224 */ /* 0x000fe200078e0011 */
[----:B------:R-:W-:Y:S06]  /*4110*/  RET.REL.NODEC R4 `(_Z29gen_depth_from_index_matchingPfPiS0_S_S_S_S_S_S_S_PsS1_S_S_S0_) ;  /* 0xffffffbc04b87950 */ /* 0x000fec0003c3ffff */
        .weak           $__internal_4_$__cuda_sm3x_div_rn_noftz_f32_slowpath
        .type           $__internal_4_$__cuda_sm3x_div_rn_noftz_f32_slowpath,@function
        .size           $__internal_4_$__cuda_sm3x_div_rn_noftz_f32_slowpath,(.L_x_240 - $__internal_4_$__cuda_sm3x_div_rn_noftz_f32_slowpath)
$__internal_4_$__cuda_sm3x_div_rn_noftz_f32_slowpath:
[----:B------:R-:W-:Y:S01]  /*4120*/  SHF.R.U32.HI R21, RZ, 0x17, R14 ;  /* 0x00000017ff157819 */ /* 0x000fe2000001160e */
[----:B------:R-:W-:Y:S01]  /*4130*/  BSSY.RECONVERGENT B2, `(.L_x_200) ;  /* 0x0000062000027945 */ /* 0x000fe20003800200 */
[----:B------:R-:W-:Y:S02]  /*4140*/  SHF.R.U32.HI R19, RZ, 0x17, R13 ;  /* 0x00000017ff137819 */ /* 0x000fe4000001160d */
[----:B------:R-:W-:Y:S02]  /*4150*/  LOP3.LUT R21, R21, 0xff, RZ, 0xc0, !PT ;  /* 0x000000ff15157812 */ /* 0x000fe400078ec0ff */
[----:B------:R-:W-:-:S03]  /*4160*/  LOP3.LUT R22, R19, 0xff, RZ, 0xc0, !PT ;  /* 0x000000ff13167812 */ /* 0x000fc600078ec0ff */
        /* <DEDUP_REMOVED lines=27> */
[----:B------:R-:W-:Y:S02]  /*4320*/  @!P1 FFMA R14, R14, 1.84467440737095516160e+19, RZ ;  /* 0x5f8000000e0e9823 */ /* 0x000fe400000000ff */
[----:B------:R-:W-:-:S07]  /*4330*/  @!P1 VIADD R19, R19, 0x40 ;  /* 0x0000004013139836 */ /* 0x000fce0000000000 */
.L_x_201:
[----:B------:R-:W-:Y:S01]  /*4340*/  LEA R23, R21, 0xc0800000, 0x17 ;  /* 0xc080000015177811 */ /* 0x000fe200078eb8ff */
[----:B------:R-:W-:Y:S01]  /*4350*/  VIADD R22, R22, 0xffffff81 ;  /* 0xffffff8116167836 */ /* 0x000fe20000000000 */
[----:B------:R-:W-:Y:S03]  /*4360*/  BSSY.RECONVERGENT B4, `(.L_x_206) ;  /* 0x0000035000047945 */ /* 0x000fe60003800200 */
[----:B------:R-:W-:Y:S02]  /*4370*/  IMAD.IADD R23, R14, 0x1, -R23 ;  /* 0x000000010e177824 */ /* 0x000fe400078e0a17 */
[C---:B------:R-:W-:Y:S01]  /*4380*/  IMAD R13, R22.reuse, -0x800000, R13 ;  /* 0xff800000160d7824 */ /* 0x040fe200078e020d */
[----:B------:R-:W-:Y:S01]  /*4390*/  IADD3 R22, PT, PT, R22, 0x7f, -R21 ;  /* 0x0000007f16167810 */ /* 0x000fe20007ffe815 */
[----:B------:R-:W0:Y:S01]  /*43a0*/  MUFU.RCP R14, R23 ;  /* 0x00000017000e7308 */ /* 0x000e220000001000 */
[----:B------:R-:W-:-:S03]  /*43b0*/  FADD.FTZ R24, -R23, -RZ ;  /* 0x800000ff17187221 */ /* 0x000fc60000010100 */
        /* <DEDUP_REMOVED lines=9> */
[----:B------:R-:W-:-:S05]  /*4450*/  LOP3.LUT R21, R21, 0xff, RZ, 0xc0, !PT ;  /* 0x000000ff15157812 */ /* 0x000fca00078ec0ff */
[----:B------:R-:W-:-:S04]  /*4460*/  IMAD.IADD R23, R21, 0x1, R22 ;  /* 0x0000000115177824 */ /* 0x000fc800078e0216 */
        /* <DEDUP_REMOVED lines=10> */
[CC--:B------:R-:W-:Y:S01]  /*4510*/  FFMA.RZ R19, R14.reuse, R24.reuse, R29 ;  /* 0x000000180e137223 */ /* 0x0c0fe2000000c01d */
[C---:B------:R-:W-:Y:S01]  /*4520*/  VIADD R22, R23.reuse, 0x20 ;  /* 0x0000002017167836 */ /* 0x040fe20000000000 */
[C---:B------:R-:W-:Y:S02]  /*4530*/  ISETP.NE.AND P2, PT, R23.reuse, RZ, PT ;  /* 0x000000ff1700720c */ /* 0x040fe40003f45270 */
[----:B------:R-:W-:Y:S01]  /*4540*/  ISETP.NE.AND P1, PT, R23, RZ, PT ;  /* 0x000000ff1700720c */ /* 0x000fe20003f25270 */
[----:B------:R-:W-:Y:S01]  /*4550*/  IMAD.MOV R23, RZ, RZ, -R23 ;  /* 0x000000ffff177224 */ /* 0x000fe200078e0a17 */
[----:B------:R-:W-:Y:S01]  /*4560*/  LOP3.LUT R21, R19, 0x7fffff, RZ, 0xc0, !PT ;  /* 0x007fffff13157812 */ /* 0x000fe200078ec0ff */
[CCC-:B------:R-:W-:Y:S01]  /*4570*/  FFMA.RP R19, R14.reuse, R24.reuse, R29.reuse ;  /* 0x000000180e137223 */ /* 0x1c0fe2000000801d */
[----:B------:R-:W-:Y:S02]  /*4580*/  FFMA.RM R14, R14, R24, R29 ;  /* 0x000000180e0e7223 */ /* 0x000fe4000000401d */
[----:B------:R-:W-:-:S03]  /*4590*/  LOP3.LUT R21, R21, 0x800000, RZ, 0xfc, !PT ;  /* 0x0080000015157812 */ /* 0x000fc600078efcff */
        /* <DEDUP_REMOVED lines=9> */
[----:B------:R-:W-:-:S05]  /*4630*/  LOP3.LUT R19, R19, R14, RZ, 0xc0, !PT ;  /* 0x0000000e13137212 */ /* 0x000fca00078ec0ff */
[----:B------:R-:W-:-:S05]  /*4640*/  IMAD.IADD R22, R22, 0x1, R19 ;  /* 0x0000000116167824 */ /* 0x000fca00078e0213 */
[----:B------:R-:W-:Y:S01]  /*4650*/  LOP3.LUT R13, R22, R13, RZ, 0xfc, !PT ;  /* 0x0000000d160d7212 */ /* 0x000fe200078efcff */
[----:B------:R-:W-:Y:S06]  /*4660*/  BRA `(.L_x_209) ;  /* 0x0000000000107947 */ /* 0x000fec0003800000 */
.L_x_208:
[----:B------:R-:W-:-:S04]  /*4670*/  LOP3.LUT R13, R13, 0x80000000, RZ, 0xc0, !PT ;  /* 0x800000000d0d7812 */ /* 0x000fc800078ec0ff */
[----:B------:R-:W-:Y:S01]  /*4680*/  LOP3.LUT R13, R13, 0x7f800000, RZ, 0xfc, !PT ;  /* 0x7f8000000d0d7812 */ /* 0x000fe200078efcff */
[----:B------:R-:W-:Y:S06]  /*4690*/  BRA `(.L_x_209) ;  /* 0x0000000000047947 */ /* 0x000fec0003800000 */
.L_x_207:
[----:B------:R-:W-:-:S07]  /*46a0*/  IMAD R13, R22, 0x800000, R13 ;  /* 0x00800000160d7824 */ /* 0x000fce00078e020d */
.L_x_209:
[----:B------:R-:W-:Y:S05]  /*46b0*/  BSYNC.RECONVERGENT B4 ;  /* 0x0000000000047941 */ /* 0x000fea0003800200 */
.L_x_206:
[----:B------:R-:W-:Y:S05]  /*46c0*/  BRA `(.L_x_210) ;  /* 0x0000000000207947 */ /* 0x000fea0003800000 */
.L_x_205:
[----:B------:R-:W-:-:S04]  /*46d0*/  LOP3.LUT R13, R14, 0x80000000, R13, 0x48, !PT ;  /* 0x800000000e0d7812 */ /* 0x000fc800078e480d */
[----:B------:R-:W-:Y:S01]  /*46e0*/  LOP3.LUT R13, R13, 0x7f800000, RZ, 0xfc, !PT ;  /* 0x7f8000000d0d7812 */ /* 0x000fe200078efcff */
[----:B------:R-:W-:Y:S06]  /*46f0*/  BRA `(.L_x_210) ;  /* 0x0000000000147947 */ /* 0x000fec0003800000 */
.L_x_204:
[----:B------:R-:W-:Y:S01]  /*4700*/  LOP3.LUT R13, R14, 0x80000000, R13, 0x48, !PT ;  /* 0x800000000e0d7812 */ /* 0x000fe200078e480d */
[----:B------:R-:W-:Y:S06]  /*4710*/  BRA `(.L_x_210) ;  /* 0x00000000000c7947 */ /* 0x000fec0003800000 */
.L_x_203:
[----:B------:R-:W0:Y:S01]  /*4720*/  MUFU.RSQ R13, -QNAN ;  /* 0xffc00000000d7908 */ /* 0x000e220000001400 */
[----:B------:R-:W-:Y:S05]  /*4730*/  BRA `(.L_x_210) ;  /* 0x0000000000047947 */ /* 0x000fea0003800000 */
.L_x_202:
[----:B------:R-:W-:-:S07]  /*4740*/  FADD.FTZ R13, R13, R14 ;  /* 0x0000000e0d0d7221 */ /* 0x000fce0000010000 */
.L_x_210:
[----:B------:R-:W-:Y:S05]  /*4750*/  BSYNC.RECONVERGENT B2 ;  /* 0x0000000000027941 */ /* 0x000fea0003800200 */
.L_x_200:
[----:B------:R-:W-:-:S04]  /*4760*/  IMAD.MOV.U32 R21, RZ, RZ, 0x0 ;  /* 0x00000000ff157424 */ /* 0x000fc800078e00ff */
[----:B0-----:R-:W-:Y:S05]  /*4770*/  RET.REL.NODEC R20 `(_Z29gen_depth_from_index_matchingPfPiS0_S_S_S_S_S_S_S_PsS1_S_S_S0_) ;  /* 0xffffffb814207950 */ /* 0x001fea0003c3ffff */
.L_x_211:
        /* <DEDUP_REMOVED lines=16> */
.L_x_240:


//--------------------- .text._Z28rectify_phase_and_belief_mapPfPsS_S_PiS1_S_S0_S_ --------------------------
	.section	.text._Z28rectify_phase_and_belief_mapPfPsS_S_PiS1_S_S0_S_,"ax",@progbits
	.align	128
        .global         _Z28rectify_phase_and_belief_mapPfPsS_S_PiS1_S_S0_S_
        .type           _Z28rectify_phase_and_belief_mapPfPsS_S_PiS1_S_S0_S_,@function
        .size           _Z28rectify_phase_and_belief_mapPfPsS_S_PiS1_S_S0_S_,(.L_x_247 - _Z28rectify_phase_and_belief_mapPfPsS_S_PiS1_S_S0_S_)
        .other          _Z28rectify_phase_and_belief_mapPfPsS_S_PiS1_S_S0_S_,@"STO_CUDA_ENTRY STV_DEFAULT"
_Z28rectify_phase_and_belief_mapPfPsS_S_PiS1_S_S0_S_:
.text._Z28rectify_phase_and_belief_mapPfPsS_S_PiS1_S_S0_S_:
[----:B------:R-:W-:Y:S01]  /*0000*/  LDC R1, c[0x0][0x37c] ;  /* 0x0000df00ff017b82 */ /* 0x000fe20000000800 */
[----:B------:R-:W0:Y:S07]  /*0010*/  S2R R0, SR_TID.X ;  /* 0x0000000000007919 */ /* 0x000e2e0000002100 */
[----:B------:R-:W0:Y:S01]  /*0020*/  S2UR UR6, SR_CTAID.X ;  /* 0x00000000000679c3 */ /* 0x000e220000002500 */
[----:B------:R-:W1:Y:S07]  /*0030*/  LDCU.64 UR4, c[0x0][0x358] ;  /* 0x00006b00ff0477ac */ /* 0x000e6e0008000a00 */
[----:B------:R-:W0:Y:S08]  /*0040*/  LDC R3, c[0x0][0x360] ;  /* 0x0000d800ff037b82 */ /* 0x000e300000000800 */
[----:B------:R-:W2:Y:S08]  /*0050*/  LDC.64 R8, c[0x0][0x390] ;  /* 0x0000e400ff087b82 */ /* 0x000eb00000000a00 */
[----:B------:R-:W3:Y:S01]  /*0060*/  LDC.64 R10, c[0x0][0x398] ;  /* 0x0000e600ff0a7b82 */ /* 0x000ee20000000a00 */
[----:B0-----:R-:W-:-:S07]  /*0070*/  IMAD R0, R3, UR6, R0 ;  /* 0x0000000603007c24 */ /* 0x001fce000f8e0200 */
[----:B------:R-:W0:Y:S01]  /*0080*/  LDC.64 R6, c[0x0][0x3a8] ;  /* 0x0000ea00ff067b82 */ /* 0x000e220000000a00 */
[----:B--2---:R-:W-:-:S07]  /*0090*/  IMAD.WIDE R8, R0, 0x4, R8 ;  /* 0x0000000400087825 */ /* 0x004fce00078e0208 */
[----:B------:R-:W2:Y:S01]  /*00a0*/  LDC.64 R14, c[0x0][0x380] ;  /* 0x0000e000ff0e7b82 */ /* 0x000ea20000000a00 */
[----:B-1----:R-:W4:Y:S01]  /*00b0*/  LDG.E R2, desc[UR4][R8.64] ;  /* 0x0000000408027981 */ /* 0x002f22000c1e1900 */
[----:B---3--:R-:W-:-:S05]  /*00c0*/  IMAD.WIDE R10, R0, 0x4, R10 ;  /* 0x00000004000a7825 */ /* 0x008fca00078e020a */
[----:B------:R1:W3:Y:S04]  /*00d0*/  LDG.E R16, desc[UR4][R10.64] ;  /* 0x000000040a107981 */ /* 0x0002e8000c1e1900 */
[----:B0-----:R0:W5:Y:S01]  /*00e0*/  LDG.E R3, desc[UR4][R6.64] ;  /* 0x0000000406037981 */ /* 0x001162000c1e1900 */
[----:B-1----:R-:W1:Y:S08]  /*00f0*/  LDC.64 R10, c[0x0][0x388] ;  /* 0x0000e200ff0a7b82 */ /* 0x002e700000000a00 */
[----:B0-----:R-:W0:Y:S01]  /*0100*/  LDC.64 R6, c[0x0][0x3b0] ;  /* 0x0000ec00ff067b82 */ /* 0x001e220000000a00 */
[----:B----4-:R-:W4:Y:S08]  /*0110*/  F2F.F64.F32 R4, R2 ;  /* 0x0000000200047310 */ /* 0x010f300000201800 */
[----:B---3--:R-:W3:Y:S01]  /*0120*/  F2F.F64.F32 R12, R16 ;  /* 0x00000010000c7310 */ /* 0x008ee20000201800 */
[----:B----4-:R-:W-:-:S02]  /*0130*/  DADD R4, R4, 0.5 ;  /* 0x3fe0000004047429 */ /* 0x010fc40000000000 */
[----:B---3--:R-:W-:-:S08]  /*0140*/  DADD R12, R12, 0.5 ;  /* 0x3fe000000c0c7429 */ /* 0x008fd00000000000 */
[----:B------:R-:W-:Y:S08]  /*0150*/  F2I.F64.TRUNC R4, R4 ;  /* 0x0000000400047311 */ /* 0x000ff0000030d100 */
[----:B------:R-:W5:Y:S02]  /*0160*/  F2I.F64.TRUNC R12, R12 ;  /* 0x0000000c000c7311 */ /* 0x000f64000030d100 */
[----:B-----5:R-:W-:-:S04]  /*0170*/  IMAD R17, R3, R12, R4 ;  /* 0x0000000c03117224 */ /* 0x020fc800078e0204 */
[----:B--2---:R-:W-:-:S05]  /*0180*/  IMAD.WIDE R8, R17, 0x4, R14 ;  /* 0x0000000411087825 */ /* 0x004fca00078e020e */
[----:B------:R2:W3:Y:S01]  /*0190*/  LDG.E R15, desc[UR4][R8.64] ;  /* 0x00000004080f7981 */ /* 0x0004e2000c1e1900 */
[----:B0-----:R-:W-:-:S04]  /*01a0*/  IMAD.WIDE R6, R0, 0x4, R6 ;  /* 0x0000000400067825 */ /* 0x001fc800078e0206 */
[----:B-1----:R-:W-:Y:S01]  /*01b0*/  IMAD.WIDE R10, R17, 0x2, R10 ;  /* 0x00000002110a7825 */ /* 0x002fe200078e020a */
[----:B------:R-:W-:-:S04]  /*01c0*/  IABS R13, R3 ;  /* 0x00000003000d7213 */ /* 0x000fc80000000000 */
[----:B------:R-:W0:Y:S08]  /*01d0*/  I2F.RP R12, R13 ;  /* 0x0000000d000c7306 */ /* 0x000e300000209400 */
[----:B0-----:R-:W2:Y:S02]  /*01e0*/  MUFU.RCP R12, R12 ;  /* 0x0000000c000c7308 */ /* 0x001ea40000001000 */
[----:B--2---:R-:W-:-:S06]  /*01f0*/  IADD3 R8, PT, PT, R12, 0xffffffe, RZ ;  /* 0x0ffffffe0c087810 */ /* 0x004fcc0007ffe0ff */
[----:B------:R0:W1:Y:S02]  /*0200*/  F2I.FTZ.U32.TRUNC.NTZ R9, R8 ;  /* 0x0000000800097305 */ /* 0x000064000021f000 */
[----:B0-----:R-:W-:Y:S02]  /*0210*/  MOV R8, RZ ;  /* 0x000000ff00087202 */ /* 0x001fe40000000f00 */
[----:B-1----:R-:W-:-:S05]  /*0220*/  IADD3 R14, PT, PT, RZ, -R9, RZ ;  /* 0x80000009ff0e7210 */ /* 0x002fca0007ffe0ff */
[----:B------:R-:W-:-:S04]  /*0230*/  IMAD R17, R14, R13, RZ ;  /* 0x0000000d0e117224 */ /* 0x000fc800078e02ff */
[----:B------:R-:W-:Y:S01]  /*0240*/  IMAD.HI.U32 R9, R9, R17, R8 ;  /* 0x0000001109097227 */ /* 0x000fe200078e0008 */
[----:B---3--:R0:W-:Y:S04]  /*0250*/  STG.E desc[UR4][R6.64], R15 ;  /* 0x0000000f06007986 */ /* 0x0081e8000c101904 */
[----:B------:R1:W2:Y:S01]  /*0260*/  LDG.E.U16 R5, desc[UR4][R10.64] ;  /* 0x000000040a057981 */ /* 0x0002a2000c1e1500 */
[----:B0-----:R-:W-:Y:S02]  /*0270*/  IABS R6, R3 ;  /* 0x0000000300067213 */ /* 0x001fe40000000000 */
[----:B-1----:R-:W-:Y:S02]  /*0280*/  IABS R10, R0 ;  /* 0x00000000000a7213 */ /* 0x002fe40000000000 */
[----:B------:R-:W-:-:S03]  /*0290*/  IADD3 R6, PT, PT, RZ, -R6, RZ ;  /* 0x80000006ff067210 */ /* 0x000fc60007ffe0ff */
[----:B------:R-:W-:-:S04]  /*02a0*/  IMAD.HI.U32 R9, R9, R10, RZ ;  /* 0x0000000a09097227 */ /* 0x000fc800078e00ff */
[----:B------:R-:W-:Y:S02]  /*02b0*/  IMAD R10, R9, R6, R10 ;  /* 0x00000006090a7224 */ /* 0x000fe400078e020a */
[----:B------:R-:W0:Y:S03]  /*02c0*/  LDC.64 R6, c[0x0][0x3b8] ;  /* 0x0000ee00ff067b82 */ /* 0x000e260000000a00 */
[----:B------:R-:W-:-:S05]  /*02d0*/  ISETP.GT.U32.AND P0, PT, R13, R10, PT ;  /* 0x0000000a0d00720c */ /* 0x000fca0003f04070 */
[----:B------:R-:W1:Y:S08]  /*02e0*/  LDC.64 R8, c[0x0][0x3c0] ;  /* 0x0000f000ff087b82 */ /* 0x000e700000000a00 */
[----:B------:R-:W-:Y:S02]  /*02f0*/  @!P0 IADD3 R10, PT, PT, R10, -R13, RZ ;  /* 0x8000000d0a0a8210 */ /* 0x000fe40007ffe0ff */
[----:B------:R-:W-:-:S02]  /*0300*/  ISETP.GE.AND P0, PT, R0, RZ, PT ;  /* 0x000000ff0000720c */ /* 0x000fc40003f06270 */
[----:B------:R-:W-:-:S13]  /*0310*/  ISETP.GT.U32.AND P1, PT, R13, R10, PT ;  /* 0x0000000a0d00720c */ /* 0x000fda0003f24070 */
[----:B------:R-:W-:Y:S02]  /*0320*/  @!P1 IADD3 R10, PT, PT, R10, -R13, RZ ;  /* 0x8000000d0a0a9210 */ /* 0x000fe40007ffe0ff */
[----:B------:R-:W-:Y:S02]  /*0330*/  ISETP.NE.AND P1, PT, R3, RZ, PT ;  /* 0x000000ff0300720c */ /* 0x000fe40003f25270 */
[----:B------:R-:W-:-:S11]  /*0340*/  @!P0 IADD3 R10, PT, PT, -R10, RZ, RZ ;  /* 0x000000ff0a0a8210 */ /* 0x000fd60007ffe1ff */
[----:B------:R-:W-:Y:S02]  /*0350*/  @!P1 LOP3.LUT R10, RZ, R3, RZ, 0x33, !PT ;  /* 0x00000003ff0a9212 */ /* 0x000fe400078e33ff */
[----:B------:R-:W-:Y:S02]  /*0360*/  I2FP.F32.S32 R3, R4 ;  /* 0x0000000400037245 */ /* 0x000fe40000201400 */
[----:B------:R-:W-:-:S03]  /*0370*/  I2FP.F32.S32 R10, R10 ;  /* 0x0000000a000a7245 */ /* 0x000fc60000201400 */
[----:B------:R-:W-:-:S04]  /*0380*/  FADD R3, -R2, R3 ;  /* 0x0000000302037221 */ /* 0x000fc80000000100 */
[----:B------:R-:W-:Y:S01]  /*0390*/  FADD R11, R10, R3 ;  /* 0x000000030a0b7221 */ /* 0x000fe20000000000 */
[----:B0-----:R-:W-:-:S04]  /*03a0*/  IMAD.WIDE R2, R0, 0x2, R6 ;  /* 0x0000000200027825 */ /* 0x001fc800078e0206 */
[----:B-1----:R-:W-:Y:S01]  /*03b0*/  IMAD.WIDE R6, R0, 0x4, R8 ;  /* 0x0000000400067825 */ /* 0x002fe200078e0208 */
[----:B--2---:R-:W-:Y:S04]  /*03c0*/  STG.E.U16 desc[UR4][R2.64], R5 ;  /* 0x0000000502007986 */ /* 0x004fe8000c101504 */
[----:B------:R-:W-:Y:S01]  /*03d0*/  STG.E desc[UR4][R6.64], R11 ;  /* 0x0000000b06007986 */ /* 0x000fe2000c101904 */
[----:B------:R-:W-:Y:S05]  /*03e0*/  EXIT ;  /* 0x000000000000794d */ /* 0x000fea0003800000 */
.L_x_212:
        /* <DEDUP_REMOVED lines=9> */
.L_x_247:


//--------------------- .text._Z18phase_shift_decodePhPiS0_PfPsS0_S1_ --------------------------
	.section	.text._Z18phase_shift_decodePhPiS0_PfPsS0_S1_,"ax",@progbits
	.align	128
        .global         _Z18phase_shift_decodePhPiS0_PfPsS0_S1_
        .type           _Z18phase_shift_decodePhPiS0_PfPsS0_S1_,@function
        .size           _Z18phase_shift_decodePhPiS0_PfPsS0_S1_,(.L_x_241 - _Z18phase_shift_decodePhPiS0_PfPsS0_S1_)
        .other          _Z18phase_shift_decodePhPiS0_PfPsS0_S1_,@"STO_CUDA_ENTRY STV_DEFAULT"
_Z18phase_shift_decodePhPiS0_PfPsS0_S1_:
.text._Z18phase_shift_decodePhPiS0_PfPsS0_S1_:
        /* <DEDUP_REMOVED lines=8> */
[----:B-1----:R-:W2:Y:S01]  /*0080*/  LDG.E.U16 R6, desc[UR4][R4.64] ;  /* 0x0000000404067981 */ /* 0x002ea2000c1e1500 */
[----:B------:R-:W0:Y:S03]  /*0090*/  LDC.64 R8, c[0x0][0x3b0] ;  /* 0x0000ec00ff087b82 */ /* 0x000e260000000a00 */
[----:B0-----:R0:W5:Y:S01]  /*00a0*/  LDG.E R7, desc[UR4][R8.64] ;  /* 0x0000000408077981 */ /* 0x001162000c1e1900 */
[----:B--2---:R-:W-:-:S04]  /*00b0*/  PRMT R0, R6, 0x9910, RZ ;  /* 0x0000991006007816 */ /* 0x004fc800000000ff */
[----:B------:R-:W-:-:S13]  /*00c0*/  ISETP.NE.AND P0, PT, R0, -0x1, PT ;  /* 0xffffffff0000780c */ /* 0x000fda0003f05270 */
[----:B------:R-:W1:Y:S01]  /*00d0*/  @!P0 LDC.64 R10, c[0x0][0x398] ;  /* 0x0000e600ff0a8b82 */ /* 0x000e620000000a00 */
[----:B------:R-:W-:Y:S02]  /*00e0*/  @!P0 IMAD.MOV.U32 R3, RZ, RZ, 0x7fc00000 ;  /* 0x7fc00000ff038424 */ /* 0x000fe400078e00ff */
[----:B-1----:R-:W-:-:S05]  /*00f0*/  @!P0 IMAD.WIDE R10, R2, 0x4, R10 ;  /* 0x00000004020a8825 */ /* 0x002fca00078e020a */
[----:B------:R0:W-:Y:S01]  /*0100*/  @!P0 STG.E desc[UR4][R10.64], R3 ;  /* 0x000000030a008986 */ /* 0x0001e2000c101904 */
[----:B------:R-:W-:Y:S05]  /*0110*/  @!P0 EXIT ;  /* 0x000000000000894d */ /* 0x000fea0003800000 */
[----:B0-----:R-:W0:Y:S01]  /*0120*/  LDC.64 R8, c[0x0][0x388] ;  /* 0x0000e200ff087b82 */ /* 0x001e220000000a00 */
[----:B------:R-:W1:Y:S07]  /*0130*/  LDCU.64 UR6, c[0x0][0x380] ;  /* 0x00007000ff0677ac */ /* 0x000e6e0008000a00 */
[----:B------:R-:W2:Y:S01]  /*0140*/  LDC.64 R14, c[0x0][0x390] ;  /* 0x0000e400ff0e7b82 */ /* 0x000ea20000000a00 */
[----:B0-----:R-:W3:Y:S04]  /*0150*/  LDG.E R8, desc[UR4][R8.64] ;  /* 0x0000000408087981 */ /* 0x001ee8000c1e1900 */
[----:B--2---:R-:W3:Y:S01]  /*0160*/  LDG.E R15, desc[UR4][R14.64] ;  /* 0x000000040e0f7981 */ /* 0x004ee2000c1e1900 */
[----:B-1----:R-:W-:-:S02]  /*0170*/  IADD3 R12, P0, PT, R2, UR6, RZ ;  /* 0x00000006020c7c10 */ /* 0x002fc4000ff1e0ff */
[----:B------:R-:W0:Y:S02]  /*0180*/  LDC.64 R10, c[0x0][0x3a8] ;  /* 0x0000ea00ff0a7b82 */ /* 0x000e240000000a00 */
[----:B------:R-:W-:Y:S01]  /*0190*/  LEA.HI.X.SX32 R13, R2, UR7, 0x1, P0 ;  /* 0x00000007020d7c11 */ /* 0x000fe200080f0eff */
[----:B0-----:R-:W2:Y:S01]  /*01a0*/  LDG.E R10, desc[UR4][R10.64] ;  /* 0x000000040a0a7981 */ /* 0x001ea2000c1e1900 */
[----:B---3--:R-:W-:-:S05]  /*01b0*/  IMAD R21, R8, R15, RZ ;  /* 0x0000000f08157224 */ /* 0x008fca00078e02ff */
[C---:B------:R-:W-:Y:S02]  /*01c0*/  IADD3 R16, P0, PT, R21.reuse, R12, RZ ;  /* 0x0000000c15107210 */ /* 0x040fe40007f1e0ff */
[----:B------:R-:W-:Y:S01]  /*01d0*/  SHF.R.S32.HI R3, RZ, 0x1f, R21 ;  /* 0x0000001fff037819 */ /* 0x000fe20000011415 */
[----:B------:R-:W3:Y:S01]  /*01e0*/  LDG.E.U8 R12, desc[UR4][R12.64] ;  /* 0x000000040c0c7981 */ /* 0x000ee2000c1e1100 */
[----:B------:R-:W-:-:S03]  /*01f0*/  IADD3 R18, P1, PT, R21, R16, RZ ;  /* 0x0000001015127210 */ /* 0x000fc60007f3e0ff */
[----:B------:R-:W-:Y:S01]  /*0200*/  IMAD.X R17, R3, 0x1, R13, P0 ;  /* 0x0000000103117824 */ /* 0x000fe200000e060d */
[----:B------:R-:W-:-:S03]  /*0210*/  IADD3 R20, P0, PT, R21, R18, RZ ;  /* 0x0000001215147210 */ /* 0x000fc60007f1e0ff */
[C---:B------:R-:W-:Y:S01]  /*0220*/  IMAD.X R19, R3.reuse, 0x1, R17, P1 ;  /* 0x0000000103137824 */ /* 0x040fe200008e0611 */
[----:B------:R-:W4:Y:S03]  /*0230*/  LDG.E.U8 R16, desc[UR4][R16.64] ;  /* 0x0000000410107981 */ /* 0x000f26000c1e1100 */
[----:B------:R-:W-:Y:S01]  /*0240*/  IMAD.X R21, R3, 0x1, R19, P0 ;  /* 0x0000000103157824 */ /* 0x000fe200000e0613 */
[----:B------:R-:W4:Y:S04]  /*0250*/  LDG.E.U8 R18, desc[UR4][R18.64] ;  /* 0x0000000412127981 */ /* 0x000f28000c1e1100 */
[----:B------:R-:W4:Y:S01]  /*0260*/  LDG.E.U8 R20, desc[UR4][R20.64] ;  /* 0x0000000414147981 */ /* 0x000f22000c1e1100 */
[----:B--2---:R-:W-:-:S04]  /*0270*/  I2FP.F32.S32 R0, R10 ;  /* 0x0000000a00007245 */ /* 0x004fc80000201400 */
[----:B------:R0:W1:Y:S01]  /*0280*/  F2F.F64.F32 R10, R0 ;  /* 0x00000000000a7310 */ /* 0x0000620000201800 */
[----:B---3--:R-:W-:Y:S02]  /*0290*/  I2FP.F32.U32 R9, R12 ;  /* 0x0000000c00097245 */ /* 0x008fe40000201000 */
[----:B----4-:R-:W-:Y:S02]  /*02a0*/  I2FP.F32.U32 R8, R16 ;  /* 0x0000001000087245 */ /* 0x010fe40000201000 */
[----:B------:R-:W-:Y:S02]  /*02b0*/  I2FP.F32.U32 R14, R18 ;  /* 0x00000012000e7245 */ /* 0x000fe40000201000 */
[----:B------:R-:W-:-:S03]  /*02c0*/  I2FP.F32.U32 R3, R20 ;  /* 0x0000001400037245 */ /* 0x000fc60000201000 */
[----:B------:R-:W-:Y:S02]  /*02d0*/  FADD R9, -R9, R14 ;  /* 0x0000000e09097221 */ /* 0x000fe40000000100 */
[----:B------:R-:W-:-:S05]  /*02e0*/  FADD R8, -R8, R3 ;  /* 0x0000000308087221 */ /* 0x000fca0000000100 */
[----:B------:R-:W-:-:S04]  /*02f0*/  FSETP.GTU.AND P0, PT, |R8|, R0, PT ;  /* 0x000000000800720b */ /* 0x000fc80003f0c200 */
[----:B------:R-:W-:-:S13]  /*0300*/  FSETP.GTU.OR P0, PT, |R9|, R0, P0 ;  /* 0x000000000900720b */ /* 0x000fda000070c600 */
[----:B------:R-:W2:Y:S01]  /*0310*/  @!P0 LDC.64 R12, c[0x0][0x398] ;  /* 0x0000e600ff0c8b82 */ /* 0x000ea20000000a00 */
[----:B------:R-:W-:Y:S02]  /*0320*/  @!P0 IMAD.MOV.U32 R3, RZ, RZ, 0x7fc00000 ;  /* 0x7fc00000ff038424 */ /* 0x000fe400078e00ff */
[----:B--2---:R-:W-:-:S05]  /*0330*/  @!P0 IMAD.WIDE R12, R2, 0x4, R12 ;  /* 0x00000004020c8825 */ /* 0x004fca00078e020c */
[----:B------:R0:W-:Y:S01]  /*0340*/  @!P0 STG.E desc[UR4][R12.64], R3 ;  /* 0x000000030c008986 */ /* 0x0001e2000c101904 */
[----:B-1----:R-:W-:Y:S05]  /*0350*/  @!P0 EXIT ;  /* 0x000000000000894d */ /* 0x002fea0003800000 */
[CC--:B------:R-:W-:Y:S01]  /*0360*/  FSETP.GT.AND P3, PT, |R8|.reuse, |R9|.reuse, PT ;  /* 0x400000090800720b */ /* 0x0c0fe20003f64200 */
[----:B------:R-:W-:Y:S01]  /*0370*/  DADD R10, R10, 1 ;  /* 0x3ff000000a0a7429 */ /* 0x000fe20000000000 */
[----:B------:R-:W-:Y:S02]  /*0380*/  BSSY.RECONVERGENT B0, `(.L_x_213) ;  /* 0x0000012000007945 */ /* 0x000fe40003800200 */
[----:B0-----:R-:W-:Y:S02]  /*0390*/  FSEL R3, |R8|, |R9|, P3 ;  /* 0x4000000908037208 */ /* 0x001fe40001800200 */
[----:B------:R-:W-:Y:S02]  /*03a0*/  FSEL R0, |R9|, |R8|, P3 ;  /* 0x4000000809007208 */ /* 0x000fe40001800200 */
[----:B------:R-:W0:Y:S01]  /*03b0*/  MUFU.RCP R12, R3 ;  /* 0x00000003000c7308 */ /* 0x000e220000001000 */
[----:B------:R-:W-:-:S07]  /*03c0*/  DMUL R10, R10, 4 ;  /* 0x401000000a0a7828 */ /* 0x000fce0000000000 */
[----:B------:R-:W1:Y:S08]  /*03d0*/  FCHK P1, R0, R3 ;  /* 0x0000000300007302 */ /* 0x000e700000020000 */
[----:B------:R-:W2:Y:S01]  /*03e0*/  F2F.F32.F64 R10, R10 ;  /* 0x0000000a000a7310 */ /* 0x000ea20000301000 */
[----:B0-----:R-:W-:-:S04]  /*03f0*/  FFMA R13, -R3, R12, 1 ;  /* 0x3f800000030d7423 */ /* 0x001fc8000000010c */
[----:B------:R-:W-:-:S04]  /*0400*/  FFMA R13, R12, R13, R12 ;  /* 0x0000000d0c0d7223 */ /* 0x000fc8000000000c */
[----:B------:R-:W-:-:S04]  /*0410*/  FFMA R12, R0, R13, RZ ;  /* 0x0000000d000c7223 */ /* 0x000fc800000000ff */
[----:B------:R-:W-:Y:S01]  /*0420*/  FFMA R14, -R3, R12, R0 ;  /* 0x0000000c030e7223 */ /* 0x000fe20000000100 */
[----:B--2---:R-:W-:-:S03]  /*0430*/  FSETP.GTU.AND P0, PT, |R8|, R10, PT ;  /* 0x0000000a0800720b */ /* 0x004fc60003f0c200 */
[----:B------:R-:W-:Y:S01]  /*0440*/  FFMA R12, R13, R14, R12 ;  /* 0x0000000e0d0c7223 */ /* 0x000fe2000000000c */
[----:B------:R-:W-:Y:S01]  /*0450*/  FSETP.GTU.OR P0, PT, |R9|, R10, P0 ;  /* 0x0000000a0900720b */ /* 0x000fe2000070c600 */
[----:B-1----:R-:W-:-:S12]  /*0460*/  @!P1 BRA `(.L_x_214) ;  /* 0x00000000000c9947 */ /* 0x002fd80003800000 */
[----:B------:R-:W-:-:S07]  /*0470*/  MOV R10, 0x490 ;  /* 0x00000490000a7802 */ /* 0x000fce0000000f00 */
[----:B-----5:R-:W-:Y:S05]  /*0480*/  CALL.REL.NOINC `($__internal_5_$__cuda_sm3x_div_rn_noftz_f32_slowpath) ;  /* 0x0000000400107944 */ /* 0x020fea0003c00000 */
[----:B------:R-:W-:-:S07]  /*0490*/  IMAD.MOV.U32 R12, RZ, RZ, R0 ;  /* 0x000000ffff0c7224 */ /* 0x000fce00078e0000 */
.L_x_214:
[----:B------:R-:W-:Y:S05]  /*04a0*/  BSYNC.RECONVERGENT B0 ;  /* 0x0000000000007941 */ /* 0x000fea0003800200 */
.L_x_213:
[----:B------:R-:W-:Y:S02]  /*04b0*/  IMAD.MOV.U32 R11, RZ, RZ, 0x3b33710b ;  /* 0x3b33710bff0b7424 */ /* 0x000fe400078e00ff */
[----:B------:R-:W-:Y:S01]  /*04c0*/  FMUL R0, R12, R12 ;  /* 0x0000000c0c007220 */ /* 0x000fe20000400000 */
[----:B------:R-:W-:Y:S01]  /*04d0*/  IMAD.MOV.U32 R10, RZ, RZ, 0x3f6ee581 ;  /* 0x3f6ee581ff0a7424 */ /* 0x000fe200078e00ff */
[C---:B------:R-:W-:Y:S01]  /*04e0*/  ISETP.GE.AND P1, PT, R9.reuse, RZ, PT ;  /* 0x000000ff0900720c */ /* 0x040fe20003f26270 */
[----:B------:R-:W-:Y:S01]  /*04f0*/  UMOV UR6, 0x88000000 ;  /* 0x8800000000067882 */ /* 0x000fe20000000000 */
[----:B------:R-:W-:Y:S01]  /*0500*/  FFMA R11, R0, R11, -0.015681877732276916504 ;  /* 0xbc807748000b7423 */ /* 0x000fe2000000000b */
[----:B------:R-:W-:Y:S01]  /*0510*/  FSETP.NEU.AND P4, PT, |R9|, |R8|, PT ;  /* 0x400000080900720b */ /* 0x000fe20003f8d200 */
[----:B------:R-:W-:Y:S01]  /*0520*/  FADD R9, |R8|, |R9| ;  /* 0x4000000908097221 */ /* 0x000fe20000000200 */
[----:B------:R-:W-:Y:S01]  /*0530*/  FSETP.NEU.AND P2, PT, R3, RZ, PT ;  /* 0x000000ff0300720b */ /* 0x000fe20003f4d000 */
[----:B------:R-:W-:Y:S01]  /*0540*/  FFMA R11, R0, R11, 0.042200751602649688721 ;  /* 0x3d2cdab2000b7423 */ /* 0x000fe2000000000b */
[C---:B------:R-:W-:Y:S01]  /*0550*/  LOP3.LUT R3, R6.reuse, 0x1, RZ, 0xc0, !PT ;  /* 0x0000000106037812 */ /* 0x040fe200078ec0ff */
[----:B------:R-:W-:Y:S01]  /*0560*/  UMOV UR7, 0x4012d97c ;  /* 0x4012d97c00077882 */ /* 0x000fe20000000000 */
[----:B------:R-:W-:Y:S01]  /*0570*/  LEA.HI R6, R6, R6, RZ, 0x11 ;  /* 0x0000000606067211 */ /* 0x000fe200078f88ff */
[----:B------:R-:W-:Y:S01]  /*0580*/  FFMA R11, R0, R11, -0.074792981147766113281 ;  /* 0xbd992d10000b7423 */ /* 0x000fe2000000000b */
[----:B------:R-:W-:Y:S02]  /*0590*/  BSSY.RECONVERGENT B0, `(.L_x_215) ;  /* 0x000002c000007945 */ /* 0x000fe40003800200 */
[----:B------:R-:W-:Y:S01]  /*05a0*/  PRMT R6, R6, 0x9910, RZ ;  /* 0x0000991006067816 */ /* 0x000fe200000000ff */
[----:B------:R-:W-:-:S03]  /*05b0*/  FFMA R11, R0, R11, 0.10640415549278259277 ;  /* 0x3dd9ea6c000b7423 */ /* 0x000fc6000000000b */
[----:B------:R-:W-:Y:S01]  /*05c0*/  SHF.R.S32.HI R6, RZ, 0x1, R6 ;  /* 0x00000001ff067819 */ /* 0x000fe20000011406 */
[----:B------:R-:W-:-:S04]  /*05d0*/  FFMA R11, R0, R11, -0.14207722246646881104 ;  /* 0xbe117cb1000b7423 */ /* 0x000fc8000000000b */
[C---:B------:R-:W-:Y:S01]  /*05e0*/  FFMA R11, R0.reuse, R11, 0.19993925094604492188 ;  /* 0x3e4cbce0000b7423 */ /* 0x040fe2000000000b */
[----:B------:R-:W-:Y:S03]  /*05f0*/  I2F.S16 R6, R6 ;  /* 0x0000000600067306 */ /* 0x000fe60000101400 */
[----:B------:R-:W-:-:S04]  /*0600*/  FFMA R11, R0, R11, -0.33333197236061096191 ;  /* 0xbeaaaa7d000b7423 */ /* 0x000fc8000000000b */
[----:B------:R-:W-:-:S04]  /*0610*/  FMUL R11, R0, R11 ;  /* 0x0000000b000b7220 */ /* 0x000fc80000400000 */
[----:B------:R-:W-:-:S04]  /*0620*/  FFMA R11, R11, R12, R12 ;  /* 0x0000000c0b0b7223 */ /* 0x000fc8000000000c */
[C---:B------:R-:W-:Y:S01]  /*0630*/  FFMA R0, R10.reuse, 1.6832555532455444336, -R11 ;  /* 0x3fd774eb0a007823 */ /* 0x040fe2000000080b */
[----:B------:R-:W-:-:S04]  /*0640*/  FSEL R10, R10, 1.8663789033889770508, P3 ;  /* 0x3feee5810a0a7808 */ /* 0x000fc80001800000 */
[-C--:B------:R-:W-:Y:S01]  /*0650*/  FSEL R13, R0, R11.reuse, P3 ;  /* 0x0000000b000d7208 */ /* 0x080fe20001800000 */
[----:B------:R-:W-:Y:S01]  /*0660*/  IMAD.MOV.U32 R0, RZ, RZ, 0x4016cbe4 ;  /* 0x4016cbe4ff007424 */ /* 0x000fe200078e00ff */
[----:B------:R-:W-:-:S05]  /*0670*/  FSEL R11, R11, -R11, P3 ;  /* 0x8000000b0b0b7208 */ /* 0x000fca0001800000 */
[----:B------:R-:W-:Y:S01]  /*0680*/  @!P1 FFMA R13, R10, 1.6832555532455444336, R11 ;  /* 0x3fd774eb0a0d9823 */ /* 0x000fe2000000000b */
[----:B------:R-:W-:Y:S02]  /*0690*/  @!P4 FSEL R13, R0, 0.78539818525314331055, !P1 ;  /* 0x3f490fdb000dc808 */ /* 0x000fe40004800000 */
[----:B------:R-:W-:Y:S02]  /*06a0*/  @!P2 FSEL R13, RZ, 3.1415927410125732422, P1 ;  /* 0x40490fdbff0da808 */ /* 0x000fe40000800000 */
[----:B------:R-:W-:Y:S02]  /*06b0*/  FSETP.NAN.AND P1, PT, R9, R9, PT ;  /* 0x000000090900720b */ /* 0x000fe40003f28000 */
[----:B------:R-:W-:Y:S02]  /*06c0*/  LOP3.LUT R8, R13, 0x80000000, R8, 0xb8, !PT ;  /* 0x800000000d087812 */ /* 0x000fe400078eb808 */
[----:B------:R-:W-:Y:S02]  /*06d0*/  ISETP.NE.U32.AND P2, PT, R3, 0x1, PT ;  /* 0x000000010300780c */ /* 0x000fe40003f45070 */
[----:B------:R-:W-:-:S05]  /*06e0*/  FSEL R8, R9, R8, P1 ;  /* 0x0000000809087208 */ /* 0x000fca0000800000 */
[----:B------:R-:W-:-:S04]  /*06f0*/  FADD R0, -R8, 3.1415927410125732422 ;  /* 0x40490fdb08007421 */ /* 0x000fc80000000100 */
[----:B------:R-:W0:Y:S01]  /*0700*/  F2F.F64.F32 R8, R0 ;  /* 0x0000000000087310 */ /* 0x000e220000201800 */
[----:B------:R-:W-:Y:S01]  /*0710*/  FADD R3, R0, -6.2831854820251464844 ;  /* 0xc0c90fdb00037421 */ /* 0x000fe20000000000 */
[----:B0-----:R-:W-:Y:S01]  /*0720*/  DSETP.GT.AND P1, PT, R8, UR6, PT ;  /* 0x0000000608007e2a */ /* 0x001fe2000bf24000 */
[----:B------:R-:W-:Y:S02]  /*0730*/  IMAD.MOV.U32 R8, RZ, RZ, 0x3e22f983 ;  /* 0x3e22f983ff087424 */ /* 0x000fe400078e00ff */
[----:B------:R-:W-:-:S03]  /*0740*/  IMAD.MOV.U32 R9, RZ, RZ, 0x40c90fdb ;  /* 0x40c90fdbff097424 */ /* 0x000fc600078e00ff */
[----:B------:R-:W-:-:S04]  /*0750*/  @P2 FSEL R0, R3, R0, P1 ;  /* 0x0000000003002208 */ /* 0x000fc80000800000 */
[C---:B------:R-:W-:Y:S01]  /*0760*/  FSETP.GEU.AND P1, PT, R0.reuse, 1.5707963705062866211, PT ;  /* 0x3fc90fdb0000780b */ /* 0x040fe20003f2e000 */
[----:B------:R-:W-:-:S05]  /*0770*/  FADD R3, R0, 6.2831854820251464844 ;  /* 0x40c90fdb00037421 */ /* 0x000fca0000000000 */
[----:B------:R-:W-:Y:S01]  /*0780*/  @!P2 FSEL R0, R3, R0, !P1 ;  /* 0x000000000300a208 */ /* 0x000fe20004800000 */
[----:B------:R-:W-:-:S04]  /*0790*/  FFMA R3, R8, -R9, 1 ;  /* 0x3f80000008037423 */ /* 0x000fc80000000809 */
[----:B-----5:R-:W-:Y:S01]  /*07a0*/  FMUL R0, R7, R0 ;  /* 0x0000000007007220 */ /* 0x020fe20000400000 */
[----:B------:R-:W-:-:S03]  /*07b0*/  FFMA R3, R3, R8, 0.15915493667125701904 ;  /* 0x3e22f98303037423 */ /* 0x000fc60000000008 */
[----:B------:R-:W0:Y:S01]  /*07c0*/  FCHK P1, R0, 6.2831854820251464844 ;  /* 0x40c90fdb00007902 */ /* 0x000e220000020000 */
[----:B------:R-:W-:-:S04]  /*07d0*/  FFMA R8, R0, R3, RZ ;  /* 0x0000000300087223 */ /* 0x000fc800000000ff */
[----:B------:R-:W-:-:S04]  /*07e0*/  FFMA R9, R8, -6.2831854820251464844, R0 ;  /* 0xc0c90fdb08097823 */ /* 0x000fc80000000000 */
[----:B------:R-:W-:Y:S01]  /*07f0*/  FFMA R10, R3, R9, R8 ;  /* 0x00000009030a7223 */ /* 0x000fe20000000008 */
[----:B0-----:R-:W-:Y:S06]  /*0800*/  @!P1 BRA `(.L_x_216) ;  /* 0x0000000000109947 */ /* 0x001fec0003800000 */
[----:B------:R-:W-:Y:S01]  /*0810*/  IMAD.MOV.U32 R3, RZ, RZ, 0x40c90fdb ;  /* 0x40c90fdbff037424 */ /* 0x000fe200078e00ff */
[----:B------:R-:W-:-:S07]  /*0820*/  MOV R10, 0x840 ;  /* 0x00000840000a7802 */ /* 0x000fce0000000f00 */
[----:B------:R-:W-:Y:S05]  /*0830*/  CALL.REL.NOINC `($__internal_5_$__cuda_sm3x_div_rn_noftz_f32_slowpath) ;  /* 0x0000000000247944 */ /* 0x000fea0003c00000 */
[----:B------:R-:W-:-:S07]  /*0840*/  IMAD.MOV.U32 R10, RZ, RZ, R0 ;  /* 0x000000ffff0a7224 */ /* 0x000fce00078e0000 */
.L_x_216:
[----:B------:R-:W-:Y:S05]  /*0850*/  BSYNC.RECONVERGENT B0 ;  /* 0x0000000000007941 */ /* 0x000fea0003800200 */
.L_x_215:
[----:B------:R-:W0:Y:S01]  /*0860*/  LDC.64 R8, c[0x0][0x398] ;  /* 0x0000e600ff087b82 */ /* 0x000e220000000a00 */
[----:B------:R-:W-:Y:S01]  /*0870*/  FFMA R7, R7, R6, R10 ;  /* 0x0000000607077223 */ /* 0x000fe2000000000a */
[----:B------:R-:W-:Y:S01]  /*0880*/  SEL R3, RZ, 0x1, !P0 ;  /* 0x00000001ff037807 */ /* 0x000fe20004000000 */
[----:B0-----:R-:W-:-:S05]  /*0890*/  IMAD.WIDE R8, R2, 0x4, R8 ;  /* 0x0000000402087825 */ /* 0x001fca00078e0208 */
[----:B------:R-:W-:Y:S04]  /*08a0*/  STG.E desc[UR4][R8.64], R7 ;  /* 0x0000000708007986 */ /* 0x000fe8000c101904 */
[----:B------:R-:W-:Y:S01]  /*08b0*/  STG.E.U16 desc[UR4][R4.64], R3 ;  /* 0x0000000304007986 */ /* 0x000fe2000c101504 */
[----:B------:R-:W-:Y:S05]  /*08c0*/  EXIT ;  /* 0x000000000000794d */ /* 0x000fea0003800000 */
        .weak           $__internal_5_$__cuda_sm3x_div_rn_noftz_f32_slowpath
        .type           $__internal_5_$__cuda_sm3x_div_rn_noftz_f32_slowpath,@function
        .size           $__internal_5_$__cuda_sm3x_div_rn_noftz_f32_slowpath,(.L_x_241 - $__internal_5_$__cuda_sm3x_div_rn_noftz_f32_slowpath)
$__internal_5_$__cuda_sm3x_div_rn_noftz_f32_slowpath:
[--C-:B------:R-:W-:Y:S01]  /*08d0*/  SHF.R.U32.HI R12, RZ, 0x17, R3.reuse ;  /* 0x00000017ff0c7819 */ /* 0x100fe20000011603 */
[----:B------:R-:W-:Y:S01]  /*08e0*/  BSSY.RECONVERGENT B1, `(.L_x_217) ;  /* 0x0000063000017945 */ /* 0x000fe20003800200 */
[----:B------:R-:W-:Y:S01]  /*08f0*/  SHF.R.U32.HI R11, RZ, 0x17, R0 ;  /* 0x00000017ff0b7819 */ /* 0x000fe20000011600 */
[----:B------:R-:W-:Y:S01]  /*0900*/  IMAD.MOV.U32 R13, RZ, RZ, R3 ;  /* 0x000000ffff0d7224 */ /* 0x000fe200078e0003 */
        /* <DEDUP_REMOVED lines=31> */
.L_x_218:
        /* <DEDUP_REMOVED lines=30> */
[-CC-:B------:R-:W-:Y:S01]  /*0ce0*/  FFMA.RM R12, R13, R17.reuse, R18.reuse ;  /* 0x000000110d0c7223 */ /* 0x180fe20000004012 */
        /* <DEDUP_REMOVED lines=16> */
[----:B------:R-:W-:-:S05]  /*0df0*/  LOP3.LUT R12, R12, R11, RZ, 0xc0, !PT ;  /* 0x0000000b0c0c7212 */ /* 0x000fca00078ec0ff */
[----:B------:R-:W-:-:S05]  /*0e00*/  IMAD.IADD R13, R13, 0x1, R12 ;  /* 0x000000010d0d7824 */ /* 0x000fca00078e020c */
[----:B------:R-:W-:Y:S01]  /*0e10*/  LOP3.LUT R0, R13, R0, RZ, 0xfc, !PT ;  /* 0x000000000d007212 */ /* 0x000fe200078efcff */
[----:B------:R-:W-:Y:S06]  /*0e20*/  BRA `(.L_x_226) ;  /* 0x0000000000107947 */ /* 0x000fec0003800000 */
.L_x_225:
[----:B------:R-:W-:-:S04]  /*0e30*/  LOP3.LUT R0, R0, 0x80000000, RZ, 0xc0, !PT ;  /* 0x8000000000007812 */ /* 0x000fc800078ec0ff */
[----:B------:R-:W-:Y:S01]  /*0e40*/  LOP3.LUT R0, R0, 0x7f800000, RZ, 0xfc, !PT ;  /* 0x7f80000000007812 */ /* 0x000fe200078efcff */
[----:B------:R-:W-:Y:S06]  /*0e50*/  BRA `(.L_x_226) ;  /* 0x0000000000047947 */ /* 0x000fec0003800000 */
.L_x_224:
[----:B------:R-:W-:-:S07]  /*0e60*/  IMAD R0, R11, 0x800000, R0 ;  /* 0x008000000b007824 */ /* 0x000fce00078e0200 */
.L_x_226:
[----:B------:R-:W-:Y:S05]  /*0e70*/  BSYNC.RECONVERGENT B2 ;  /* 0x0000000000027941 */ /* 0x000fea0003800200 */
.L_x_223:
[----:B------:R-:W-:Y:S05]  /*0e80*/  BRA `(.L_x_227) ;  /* 0x0000000000207947 */ /* 0x000fea0003800000 */
.L_x_222:
[----:B------:R-:W-:-:S04]  /*0e90*/  LOP3.LUT R0, R13, 0x80000000, R0, 0x48, !PT ;  /* 0x800000000d007812 */ /* 0x000fc800078e4800 */
[----:B------:R-:W-:Y:S01]  /*0ea0*/  LOP3.LUT R0, R0, 0x7f800000, RZ, 0xfc, !PT ;  /* 0x7f80000000007812 */ /* 0x000fe200078efcff */
[----:B------:R-:W-:Y:S06]  /*0eb0*/  BRA `(.L_x_227) ;  /* 0x0000000000147947 */ /* 0x000fec0003800000 */
.L_x_221:
[----:B------:R-:W-:Y:S01]  /*0ec0*/  LOP3.LUT R0, R13, 0x80000000, R0, 0x48, !PT ;  /* 0x800000000d007812 */ /* 0x000fe200078e4800 */
[----:B------:R-:W-:Y:S06]  /*0ed0*/  BRA `(.L_x_227) ;  /* 0x00000000000c7947 */ /* 0x000fec0003800000 */
.L_x_220:
[----:B------:R-:W0:Y:S01]  /*0ee0*/  MUFU.RSQ R0, -QNAN ;  /* 0xffc0000000007908 */ /* 0x000e220000001400 */
[----:B------:R-:W-:Y:S05]  /*0ef0*/  BRA `(.L_x_227) ;  /* 0x0000000000047947 */ /* 0x000fea0003800000 */
.L_x_219:
[----:B------:R-:W-:-:S07]  /*0f00*/  FADD.FTZ R0, R0, R3 ;  /* 0x0000000300007221 */ /* 0x000fce0000010000 */
.L_x_227:
[----:B------:R-:W-:Y:S05]  /*0f10*/  BSYNC.RECONVERGENT B1 ;  /* 0x0000000000017941 */ /* 0x000fea0003800200 */
.L_x_217:
[----:B------:R-:W-:-:S04]  /*0f20*/  IMAD.MOV.U32 R11, RZ, RZ, 0x0 ;  /* 0x00000000ff0b7424 */ /* 0x000fc800078e00ff */
[----:B0-----:R-:W-:Y:S05]  /*0f30*/  RET.REL.NODEC R10 `(_Z18phase_shift_decodePhPiS0_PfPsS0_S1_) ;  /* 0xfffffff00a307950 */ /* 0x001fea0003c3ffff */
.L_x_228:
        /* <DEDUP_REMOVED lines=12> */
.L_x_241:


//--------------------- .text._Z11gray_decodePhS_S_S_PiS0_S0_PsS0_ --------------------------
	.section	.text._Z11gray_decodePhS_S_S_PiS0_S0_PsS0_,"ax",@progbits
	.align	128
        .global         _Z11gray_decodePhS_S_S_PiS0_S0_PsS0_
        .type           _Z11gray_decodePhS_S_S_PiS0_S0_PsS0_,@function
        .size           _Z11gray_decodePhS_S_S_PiS0_S0_PsS0_,(.L_x_249 - _Z11gray_decodePhS_S_S_PiS0_S0_PsS0_)
        .other          _Z11gray_decodePhS_S_S_PiS0_S0_PsS0_,@"STO_CUDA_ENTRY STV_DEFAULT"
_Z11gray_decodePhS_S_S_PiS0_S0_PsS0_:
.text._Z11gray_decodePhS_S_S_PiS0_S0_PsS0_:
[----:B------:R-:W-:Y:S01]  /*0000*/  LDC R1, c[0x0][0x37c] ;  /* 0x0000df00ff017b82 */ /* 0x000fe20000000800 */
[----:B------:R-:W0:Y:S07]  /*0010*/  S2R R0, SR_TID.X ;  /* 0x0000000000007919 */ /* 0x000e2e0000002100 */
[----:B------:R-:W0:Y:S01]  /*0020*/  S2UR UR6, SR_CTAID.X ;  /* 0x00000000000679c3 */ /* 0x000e220000002500 */
[----:B------:R-:W1:Y:S01]  /*0030*/  LDCU.64 UR8, c[0x0][0x398] ;  /* 0x00007300ff0877ac */ /* 0x000e620008000a00 */
[----:B------:R-:W2:Y:S06]  /*0040*/  LDCU.64 UR4, c[0x0][0x358] ;  /* 0x00006b00ff0477ac */ /* 0x000eac0008000a00 */
[----:B------:R-:W0:Y:S02]  /*0050*/  LDC R3, c[0x0][0x360] ;  /* 0x0000d800ff037b82 */ /* 0x000e240000000800 */
[----:B0-----:R-:W-:-:S05]  /*0060*/  IMAD R0, R3, UR6, R0 ;  /* 0x0000000603007c24 */ /* 0x001fca000f8e0200 */
[----:B------:R-:W-:Y:S02]  /*0070*/  SHF.R.S32.HI R7, RZ, 0x1f, R0 ;  /* 0x0000001fff077819 */ /* 0x000fe40000011400 */
[----:B-1----:R-:W-:-:S04]  /*0080*/  IADD3 R4, P0, PT, R0, UR8, RZ ;  /* 0x0000000800047c10 */ /* 0x002fc8000ff1e0ff */
[----:B------:R-:W-:-:S05]  /*0090*/  IADD3.X R5, PT, PT, R7, UR9, RZ, P0, !PT ;  /* 0x0000000907057c10 */ /* 0x000fca00087fe4ff */
[----:B--2---:R-:W2:Y:S01]  /*00a0*/  LDG.E.U8 R4, desc[UR4][R4.64] ;  /* 0x0000000404047981 */ /* 0x004ea2000c1e1100 */
[----:B------:R-:W-:Y:S01]  /*00b0*/  IMAD.MOV.U32 R6, RZ, RZ, 0xffff ;  /* 0x0000ffffff067424 */ /* 0x000fe200078e00ff */
[----:B--2---:R-:W-:-:S13]  /*00c0*/  ISETP.NE.AND P0, PT, R4, RZ, PT ;  /* 0x000000ff0400720c */ /* 0x004fda0003f05270 */
[----:B------:R-:W0:Y:S01]  /*00d0*/  @!P0 LDC.64 R2, c[0x0][0x3b8] ;  /* 0x0000ee00ff028b82 */ /* 0x000e220000000a00 */
[----:B------:R-:W-:Y:S01]  /*00e0*/  @!P0 PRMT R5, R6, 0x7610, R5 ;  /* 0x0000761006058816 */ /* 0x000fe20000000005 */
[----:B0-----:R-:W-:-:S05]  /*00f0*/  @!P0 IMAD.WIDE R2, R0, 0x2, R2 ;  /* 0x0000000200028825 */ /* 0x001fca00078e0202 */
[----:B------:R0:W-:Y:S01]  /*0100*/  @!P0 STG.E.U16 desc[UR4][R2.64], R5 ;  /* 0x0000000502008986 */ /* 0x0001e2000c101504 */
[----:B------:R-:W-:Y:S05]  /*0110*/  @!P0 EXIT ;  /* 0x000000000000894d */ /* 0x000fea0003800000 */
[----:B0-----:R-:W0:Y:S01]  /*0120*/  LDC.64 R2, c[0x0][0x3a0] ;  /* 0x0000e800ff027b82 */ /* 0x001e220000000a00 */
[----:B------:R-:W1:Y:S01]  /*0130*/  LDCU.64 UR6, c[0x0][0x388] ;  /* 0x00007100ff0677ac */ /* 0x000e620008000a00 */
[----:B------:R-:W2:Y:S01]  /*0140*/  LDCU.64 UR8, c[0x0][0x390] ;  /* 0x00007200ff0877ac */ /* 0x000ea20008000a00 */
[C---:B-1----:R-:W-:Y:S02]  /*0150*/  IADD3 R4, P0, PT, R0.reuse, UR6, RZ ;  /* 0x0000000600047c10 */ /* 0x042fe4000ff1e0ff */
[----:B--2---:R-:W-:Y:S01]  /*0160*/  IADD3 R6, P1, PT, R0, UR8, RZ ;  /* 0x0000000800067c10 */ /* 0x004fe2000ff3e0ff */
[----:B0-----:R-:W2:Y:S01]  /*0170*/  LDG.E R2, desc[UR4][R2.64] ;  /* 0x0000000402027981 */ /* 0x001ea2000c1e1900 */
[C---:B------:R-:W-:Y:S02]  /*0180*/  IADD3.X R5, PT, PT, R7.reuse, UR7, RZ, P0, !PT ;  /* 0x0000000707057c10 */ /* 0x040fe400087fe4ff */
[----:B------:R-:W-:-:S03]  /*0190*/  IADD3.X R7, PT, PT, R7, UR9, RZ, P1, !PT ;  /* 0x0000000907077c10 */ /* 0x000fc60008ffe4ff */
[----:B------:R0:W3:Y:S04]  /*01a0*/  LDG.E.U8 R4, desc[UR4][R4.64] ;  /* 0x0000000404047981 */ /* 0x0000e8000c1e1100 */
[----:B------:R-:W4:Y:S01]  /*01b0*/  LDG.E.U8 R7, desc[UR4][R6.64] ;  /* 0x0000000406077981 */ /* 0x000f22000c1e1100 */
[----:B0-----:R-:W-:Y:S02]  /*01c0*/  PRMT R5, RZ, 0x7610, R5 ;  /* 0x00007610ff057816 */ /* 0x001fe40000000005 */
[----:B--2---:R-:W-:Y:S02]  /*01d0*/  ISETP.NE.AND P0, PT, R2, RZ, PT ;  /* 0x000000ff0200720c */ /* 0x004fe40003f05270 */
[----:B---3--:R-:W-:-:S04]  /*01e0*/  SHF.R.U32.HI R8, RZ, 0x1, R4 ;  /* 0x00000001ff087819 */ /* 0x008fc80000011604 */
[----:B----4-:R-:W-:-:S07]  /*01f0*/  LEA.HI R10, R7, R8, RZ, 0x1f ;  /* 0x00000008070a7211 */ /* 0x010fce00078ff8ff */
[----:B------:R-:W-:Y:S05]  /*0200*/  @!P0 BRA `(.L_x_229) ;  /* 0x00000000008c8947 */ /* 0x000fea0003800000 */
[----:B------:R-:W0:Y:S01]  /*0210*/  LDC.64 R8, c[0x0][0x3c0] ;  /* 0x0000f000ff087b82 */ /* 0x000e220000000a00 */
[----:B------:R-:W1:Y:S07]  /*0220*/  LDCU.64 UR6, c[0x0][0x380] ;  /* 0x00007000ff0677ac */ /* 0x000e6e0008000a00 */
[----:B------:R-:W2:Y:S08]  /*0230*/  LDC.64 R4, c[0x0][0x3a8] ;  /* 0x0000ea00ff047b82 */ /* 0x000eb00000000a00 */
[----:B------:R-:W3:Y:S01]  /*0240*/  LDC.64 R6, c[0x0][0x3b0] ;  /* 0x0000ec00ff067b82 */ /* 0x000ee20000000a00 */
[----:B0-----:R-:W4:Y:S04]  /*0250*/  LDG.E R9, desc[UR4][R8.64] ;  /* 0x0000000408097981 */ /* 0x001f28000c1e1900 */
[----:B--2---:R-:W2:Y:S04]  /*0260*/  LDG.E R4, desc[UR4][R4.64] ;  /* 0x0000000404047981 */ /* 0x004ea8000c1e1900 */
[----:B---3--:R-:W2:Y:S01]  /*0270*/  LDG.E R7, desc[UR4][R6.64] ;  /* 0x0000000406077981 */ /* 0x008ea2000c1e1900 */
[----:B------:R-:W-:Y:S01]  /*0280*/  BSSY.RECONVERGENT B0, `(.L_x_229) ;  /* 0x000001b000007945 */ /* 0x000fe20003800200 */
[----:B------:R-:W-:Y:S01]  /*0290*/  CS2R R12, SRZ ;  /* 0x00000000000c7805 */ /* 0x000fe2000001ff00 */
[----:B------:R-:W-:-:S02]  /*02a0*/  IMAD.MOV.U32 R14, RZ, RZ, RZ ;  /* 0x000000ffff0e7224 */ /* 0x000fc400078e00ff */
[C-C-:B----4-:R-:W-:Y:S02]  /*02b0*/  IMAD.IADD R11, R10.reuse, 0x1, R9.reuse ;  /* 0x000000010a0b7824 */ /* 0x150fe400078e0209 */
[----:B------:R-:W-:Y:S02]  /*02c0*/  IMAD.IADD R10, R10, 0x1, -R9 ;  /* 0x000000010a0a7824 */ /* 0x000fe400078e0a09 */
[----:B-12---:R-:W-:-:S07]  /*02d0*/  IMAD R3, R4, R7, RZ ;  /* 0x0000000704037224 */ /* 0x006fce00078e02ff */
.L_x_233:
[----:B------:R-:W-:-:S05]  /*02e0*/  IMAD R5, R3, R13, R0 ;  /* 0x0000000d03057224 */ /* 0x000fca00078e0200 */
[----:B------:R-:W-:-:S04]  /*02f0*/  IADD3 R4, P0, PT, R5, UR6, RZ ;  /* 0x0000000605047c10 */ /* 0x000fc8000ff1e0ff */
[----:B------:R-:W-:-:S05]  /*0300*/  LEA.HI.X.SX32 R5, R5, UR7, 0x1, P0 ;  /* 0x0000000705057c11 */ /* 0x000fca00080f0eff */
[----:B------:R-:W2:Y:S01]  /*0310*/  LDG.E.U8 R4, desc[UR4][R4.64] ;  /* 0x0000000404047981 */ /* 0x000ea2000c1e1100 */
[----:B------:R-:W-:Y:S01]  /*0320*/  BSSY.RELIABLE B1, `(.L_x_230) ;  /* 0x0000008000017945 */ /* 0x000fe20003800100 */
[----:B--2---:R-:W-:-:S13]  /*0330*/  ISETP.GT.AND P0, PT, R11, R4, PT ;  /* 0x000000040b00720c */ /* 0x004fda0003f04270 */
[----:B------:R-:W-:Y:S01]  /*0340*/  @!P0 LOP3.LUT R12, R12, 0x1, RZ, 0x3c, !PT ;  /* 0x000000010c0c8812 */ /* 0x000fe200078e3cff */
[----:B------:R-:W-:Y:S06]  /*0350*/  @!P0 BRA `(.L_x_231) ;  /* 0x0000000000108947 */ /* 0x000fec0003800000 */
[----:B------:R-:W-:Y:S01]  /*0360*/  ISETP.GE.AND P0, PT, R10, R4, PT ;  /* 0x000000040a00720c */ /* 0x000fe20003f06270 */
[----:B------:R-:W-:-:S12]  /*0370*/  IMAD.MOV.U32 R5, RZ, RZ, 0xffff ;  /* 0x0000ffffff057424 */ /* 0x000fd800078e00ff */
[----:B------:R-:W-:Y:S05]  /*0380*/  @!P0 BREAK.RELIABLE B1 ;  /* 0x0000000000018942 */ /* 0x000fea0003800100 */
[----:B------:R-:W-:Y:S05]  /*0390*/  @!P0 BRA `(.L_x_232) ;  /* 0x0000000000248947 */ /* 0x000fea0003800000 */
.L_x_231:
[----:B------:R-:W-:Y:S05]  /*03a0*/  BSYNC.RELIABLE B1 ;  /* 0x0000000000017941 */ /* 0x000fea0003800100 */
.L_x_230:
[----:B------:R-:W-:Y:S01]  /*03b0*/  LOP3.LUT R5, RZ, R13, RZ, 0x33, !PT ;  /* 0x0000000dff057212 */ /* 0x000fe200078e33ff */
[----:B------:R-:W-:-:S04]  /*03c0*/  VIADD R13, R13, 0x1 ;  /* 0x000000010d0d7836 */ /* 0x000fc80000000000 */
[----:B------:R-:W-:Y:S01]  /*03d0*/  IMAD.IADD R5, R2, 0x1, R5 ;  /* 0x0000000102057824 */ /* 0x000fe200078e0205 */
[----:B------:R-:W-:-:S04]  /*03e0*/  ISETP.GE.U32.AND P0, PT, R13, R2, PT ;  /* 0x000000020d00720c */ /* 0x000fc80003f06070 */
[----:B------:R-:W-:-:S05]  /*03f0*/  SHF.L.U32 R5, R12, R5, RZ ;  /* 0x000000050c057219 */ /* 0x000fca00000006ff */
[----:B------:R-:W-:-:S04]  /*0400*/  IMAD.IADD R14, R5, 0x1, R14 ;  /* 0x00000001050e7824 */ /* 0x000fc800078e020e */
[----:B------:R-:W-:Y:S05]  /*0410*/  @!P0 BRA `(.L_x_233) ;  /* 0xfffffffc00b08947 */ /* 0x000fea000383ffff */
[----:B------:R-:W-:-:S07]  /*0420*/  PRMT R5, R14, 0x7610, R5 ;  /* 0x000076100e057816 */ /* 0x000fce0000000005 */
.L_x_232:
[----:B------:R-:W-:Y:S05]  /*0430*/  BSYNC.RECONVERGENT B0 ;  /* 0x0000000000007941 */ /* 0x000fea0003800200 */
.L_x_229:
[----:B------:R-:W0:Y:S02]  /*0440*/  LDC.64 R2, c[0x0][0x3b8] ;  /* 0x0000ee00ff027b82 */ /* 0x000e240000000a00 */
[----:B0-----:R-:W-:-:S05]  /*0450*/  IMAD.WIDE R2, R0, 0x2, R2 ;  /* 0x0000000200027825 */ /* 0x001fca00078e0202 */
[----:B------:R-:W-:Y:S01]  /*0460*/  STG.E.U16 desc[UR4][R2.64], R5 ;  /* 0x0000000502007986 */ /* 0x000fe2000c101504 */
[----:B------:R-:W-:Y:S05]  /*0470*/  EXIT ;  /* 0x000000000000794d */ /* 0x000fea0003800000 */
.L_x_234:
        /* <DEDUP_REMOVED lines=16> */
.L_x_249:


//--------------------- .text._Z9cuda_testPfS_S_S_ --------------------------
	.section	.text._Z9cuda_testPfS_S_S_,"ax",@progbits
	.align	128
        .global         _Z9cuda_testPfS_S_S_
        .type           _Z9cuda_testPfS_S_S_,@function
        .size           _Z9cuda_testPfS_S_S_,(.L_x_250 - _Z9cuda_testPfS_S_S_)
        .other          _Z9cuda_testPfS_S_S_,@"STO_CUDA_ENTRY STV_DEFAULT"
_Z9cuda_testPfS_S_S_:
.text._Z9cuda_testPfS_S_S_:
[----:B------:R-:W-:Y:S01]  /*0000*/  LDC R1, c[0x0][0x37c] ;  /* 0x0000df00ff017b82 */ /* 0x000fe20000000800 */
[----:B------:R-:W0:Y:S07]  /*0010*/  S2R R11, SR_TID.X ;  /* 0x00000000000b7919 */ /* 0x000e2e0000002100 */
[----:B------:R-:W0:Y:S01]  /*0020*/  S2UR UR6, SR_CTAID.X ;  /* 0x00000000000679c3 */ /* 0x000e220000002500 */
[----:B------:R-:W1:Y:S07]  /*0030*/  LDCU.64 UR4, c[0x0][0x358] ;  /* 0x00006b00ff0477ac */ /* 0x000e6e0008000a00 */
[----:B------:R-:W0:Y:S08]  /*0040*/  LDC R0, c[0x0][0x360] ;  /* 0x0000d800ff007b82 */ /* 0x000e300000000800 */
[----:B------:R-:W2:Y:S08]  /*0050*/  LDC.64 R2, c[0x0][0x388] ;  /* 0x0000e200ff027b82 */ /* 0x000eb00000000a00 */
[----:B------:R-:W3:Y:S08]  /*0060*/  LDC.64 R4, c[0x0][0x390] ;  /* 0x0000e400ff047b82 */ /* 0x000ef00000000a00 */
[----:B------:R-:W4:Y:S01]  /*0070*/  LDC.64 R6, c[0x0][0x398] ;  /* 0x0000e600ff067b82 */ /* 0x000f220000000a00 */
[----:B0-----:R-:W-:-:S04]  /*0080*/  IMAD R11, R0, UR6, R11 ;  /* 0x00000006000b7c24 */ /* 0x001fc8000f8e020b */
[----:B--2---:R-:W-:-:S03]  /*0090*/  IMAD.WIDE R2, R11, 0x4, R2 ;  /* 0x000000040b027825 */ /* 0x004fc600078e0202 */
[----:B------:R-:W0:Y:S03]  /*00a0*/  LDC.64 R8, c[0x0][0x380] ;  /* 0x0000e000ff087b82 */ /* 0x000e260000000a00 */
[----:B-1----:R-:W2:Y:S01]  /*00b0*/  LDG.E R2, desc[UR4][R2.64] ;  /* 0x0000000402027981 */ /* 0x002ea2000c1e1900 */
[----:B---3--:R-:W-:-:S06]  /*00c0*/  IMAD.WIDE R4, R11, 0x4, R4 ;  /* 0x000000040b047825 */ /* 0x008fcc00078e0204 */
[----:B------:R-:W2:Y:S04]  /*00d0*/  LDG.E R5, desc[UR4][R4.64] ;  /* 0x0000000404057981 */ /* 0x000ea8000c1e1900 */
[----:B----4-:R-:W3:Y:S01]  /*00e0*/  LDG.E R7, desc[UR4][R6.64] ;  /* 0x0000000406077981 */ /* 0x010ee2000c1e1900 */
[----:B0-----:R-:W-:-:S04]  /*00f0*/  IMAD.WIDE R8, R11, 0x4, R8 ;  /* 0x000000040b087825 */ /* 0x001fc800078e0208 */
[----:B--2---:R-:W-:-:S04]  /*0100*/  FADD R0, R2, R5 ;  /* 0x0000000502007221 */ /* 0x004fc80000000000 */
[----:B---3--:R-:W-:-:S05]  /*0110*/  FADD R11, R0, R7 ;  /* 0x00000007000b7221 */ /* 0x008fca0000000000 */
[----:B------:R-:W-:Y:S01]  /*0120*/  STG.E desc[UR4][R8.64], R11 ;  /* 0x0000000b08007986 */ /* 0x000fe2000c101904 */
[----:B------:R-:W-:Y:S05]  /*0130*/  EXIT ;  /* 0x000000000000794d */ /* 0x000fea0003800000 */
.L_x_235:
        /* <DEDUP_REMOVED lines=12> */
.L_x_250:


//--------------------- .nv.shared.reserved.0     --------------------------
	.section	.nv.shared.reserved.0,"aw",@nobits
	.weak		__nv_reservedSMEM_offset_0_alias
	.size		__nv_reservedSMEM_offset_0_alias, 0, 64
	.other		__nv_reservedSMEM_offset_0_alias,@"STO_CUDA_RESERVED_SHARED STV_DEFAULT"
__nv_reservedSMEM_offset_0_alias:
	.zero		0
	.zero		64


//--------------------- .nv.constant0._Z26convert_dmap_to_mili_meterPf --------------------------
	.section	.nv.constant0._Z26convert_dmap_to_mili_meterPf,"a",@progbits
	.sectionflags	@""
	.align	4
.nv.constant0._Z26convert_dmap_to_mili_meterPf:
	.zero		904


//--------------------- .nv.constant0._Z16depth_avg_filterPfPiS0_S0_S_ --------------------------
	.section	.nv.constant0._Z16depth_avg_filterPfPiS0_S0_S_,"a",@progbits
	.sectionflags	@""
	.align	4
.nv.constant0._Z16depth_avg_filterPfPiS0_S0_S_:
	.zero		936


//--------------------- .nv.constant0._Z20flying_points_filterPfS_PiS0_S_S_S0_ --------------------------
	.section	.nv.constant0._Z20flying_points_filterPfS_PiS0_S_S_S0_,"a",@progbits
	.sectionflags	@""
	.align	4
.nv.constant0._Z20flying_points_filterPfS_PiS0_S_S_S0_:
	.zero		952


//--------------------- .nv.constant0._Z33optimize_dmap_using_sub_pixel_mapPfS_PiS0_S_ --------------------------
	.section	.nv.constant0._Z33optimize_dmap_using_sub_pixel_mapPfS_PiS0_S_,"a",@progbits
	.sectionflags	@""
	.align	4
.nv.constant0._Z33optimize_dmap_using_sub_pixel_mapPfS_PiS0_S_:
	.zero		936


//--------------------- .nv.constant0._Z29gen_depth_from_index_matchingPfPiS0_S_S_S_S_S_S_S_PsS1_S_S_S0_ --------------------------
	.section	.nv.constant0._Z29gen_depth_from_index_matchingPfPiS0_S_S_S_S_S_S_S_PsS1_S_S_S0_,"a",@progbits
	.sectionflags	@""
	.align	4
.nv.constant0._Z29gen_depth_from_index_matchingPfPiS0_S_S_S_S_S_S_S_PsS1_S_S_S0_:
	.zero		1016


//--------------------- .nv.constant0._Z28rectify_phase_and_belief_mapPfPsS_S_PiS1_S_S0_S_ --------------------------
	.section	.nv.constant0._Z28rectify_phase_and_belief_mapPfPsS_S_PiS1_S_S0_S_,"a",@progbits
	.sectionflags	@""
	.align	4
.nv.constant0._Z28rectify_phase_and_belief_mapPfPsS_S_PiS1_S_S0_S_:
	.zero		968


//--------------------- .nv.constant0._Z18phase_shift_decodePhPiS0_PfPsS0_S1_ --------------------------
	.section	.nv.constant0._Z18phase_shift_decodePhPiS0_PfPsS0_S1_,"a",@progbits
	.sectionflags	@""
	.align	4
.nv.constant0._Z18phase_shift_decodePhPiS0_PfPsS0_S1_:
	.zero		952


//--------------------- .nv.constant0._Z11gray_decodePhS_S_S_PiS0_S0_PsS0_ --------------------------
	.section	.nv.constant0._Z11gray_decodePhS_S_S_PiS0_S0_PsS0_,"a",@progbits
	.sectionflags	@""
	.align	4
.nv.constant0._Z11gray_decodePhS_S_S_PiS0_S0_PsS0_:
	.zero		968


//--------------------- .nv.constant0._Z9cuda_testPfS_S_S_ --------------------------
	.section	.nv.constant0._Z9cuda_testPfS_S_S_,"a",@progbits
	.sectionflags	@""
	.align	4
.nv.constant0._Z9cuda_testPfS_S_S_:
	.zero		928


//--------------------- SYMBOLS --------------------------

	.type		.nv.reservedSmem.offset0,@object
	.size		.nv.reservedSmem.offset0,0x4
